	.target	sm_90a

	.elftype	@"ET_EXEC"


//--------------------- .note.nv.tkinfo           --------------------------
	.section	.note.nv.tkinfo,"",@"SHT_NOTE"
	.sectionflags	@"SHF_NOTE_NV_TKINFO"
	.tkinfo
        /*0018*/ 	.word	0x00000002
        /*0030*/ 	.string	""
        /*0030*/ 	.string	"ptxas"
        /*0030*/ 	.string	"Cuda compilation tools, release 13.0, V13.0.88"
        /*0030*/ 	.string	"Build cuda_13.0.r13.0/compiler.36424714_0"
        /*0030*/ 	.string	"-arch sm_90a -m 64 "



//--------------------- .note.nv.cuinfo           --------------------------
	.section	.note.nv.cuinfo,"",@"SHT_NOTE"
	.sectionflags	@"SHF_NOTE_NV_CUINFO"
        /*0018*/ 	.short	0x0002
        /*001a*/ 	.short	0x005a
        /*001c*/ 	.short	0x0082
	.zero		2


//--------------------- .nv.info                  --------------------------
	.section	.nv.info,"",@"SHT_CUDA_INFO"
	.align	4


	//----- nvinfo : EIATTR_REGCOUNT
	.align		4
        /*0000*/ 	.byte	0x04, 0x2f
        /*0002*/ 	.short	(.L_15 - .L_14)
	.align		4
.L_14:
        /*0004*/ 	.word	index@(_ZN7cutlass13device_kernelINS_4gemm6kernel13GemmUniversalIN4cute5tupleIJiiiiEEENS1_10collective13CollectiveMmaINS1_34MainloopSm90TmaGmmaWarpSpecializedILi2ENS5_IJNS4_1CILi2EEENSA_ILi1EEESC_EEENS1_35KernelTmaWarpSpecializedCooperativeEEENS5_IJNSA_ILi128EEENSA_ILi240EEESG_EEENS_10bfloat16_tENS5_IJlSC_lEEESJ_SK_NS4_8TiledMMAINS4_8MMA_AtomIJNS4_4SM904GMMA27MMA_64x16x16_F32BF16BF16_SSILNSO_5MajorE0ELSQ_0ELNSO_7ScaleInE1ELSR_1EEEEEENS4_6LayoutISD_NS5_IJSC_NSA_ILi0EEESV_EEEEENS5_IJNS4_10UnderscoreESY_SY_EEEEENS4_13SM90_TMA_LOADENS4_14ComposedLayoutINS4_7SwizzleILi3ELi4ELi3EEENS4_18smem_ptr_flag_bitsILi16EEENSU_INS5_IJNSA_ILi8EEENSA_ILi64EEEEEENS5_IJS18_SC_EEEEEEEvNS4_8identityENS4_23SM90_TMA_LOAD_MULTICASTES1C_vS1D_EENS_8epilogue10collective6detail29Sm90TmaWarpSpecializedAdapterINS1H_15DefaultEpilogueISJ_SK_SK_NS1G_6thread17LinearCombinationISJ_Li1EffLNS1L_9ScaleType4KindE0ELNS_15FloatRoundStyleE2ESJ_EENS1_15EpilogueDefaultEEEEEvvEEEEvNT_6ParamsE)
        /*0008*/ 	.word	0x000000a8


	//----- nvinfo : EIATTR_FRAME_SIZE
	.align		4
.L_15:
        /*000c*/ 	.byte	0x04, 0x11
        /*000e*/ 	.short	(.L_17 - .L_16)
	.align		4
.L_16:
        /*0010*/ 	.word	index@(_ZN7cutlass13device_kernelINS_4gemm6kernel13GemmUniversalIN4cute5tupleIJiiiiEEENS1_10collective13CollectiveMmaINS1_34MainloopSm90TmaGmmaWarpSpecializedILi2ENS5_IJNS4_1CILi2EEENSA_ILi1EEESC_EEENS1_35KernelTmaWarpSpecializedCooperativeEEENS5_IJNSA_ILi128EEENSA_ILi240EEESG_EEENS_10bfloat16_tENS5_IJlSC_lEEESJ_SK_NS4_8TiledMMAINS4_8MMA_AtomIJNS4_4SM904GMMA27MMA_64x16x16_F32BF16BF16_SSILNSO_5MajorE0ELSQ_0ELNSO_7ScaleInE1ELSR_1EEEEEENS4_6LayoutISD_NS5_IJSC_NSA_ILi0EEESV_EEEEENS5_IJNS4_10UnderscoreESY_SY_EEEEENS4_13SM90_TMA_LOADENS4_14ComposedLayoutINS4_7SwizzleILi3ELi4ELi3EEENS4_18smem_ptr_flag_bitsILi16EEENSU_INS5_IJNSA_ILi8EEENSA_ILi64EEEEEENS5_IJS18_SC_EEEEEEEvNS4_8identityENS4_23SM90_TMA_LOAD_MULTICASTES1C_vS1D_EENS_8epilogue10collective6detail29Sm90TmaWarpSpecializedAdapterINS1H_15DefaultEpilogueISJ_SK_SK_NS1G_6thread17LinearCombinationISJ_Li1EffLNS1L_9ScaleType4KindE0ELNS_15FloatRoundStyleE2ESJ_EENS1_15EpilogueDefaultEEEEEvvEEEEvNT_6ParamsE)
        /*0014*/ 	.word	0x00000000


	//----- nvinfo : EIATTR_MIN_STACK_SIZE
	.align		4
.L_17:
        /*0018*/ 	.byte	0x04, 0x12
        /*001a*/ 	.short	(.L_19 - .L_18)
	.align		4
.L_18:
        /*001c*/ 	.word	index@(_ZN7cutlass13device_kernelINS_4gemm6kernel13GemmUniversalIN4cute5tupleIJiiiiEEENS1_10collective13CollectiveMmaINS1_34MainloopSm90TmaGmmaWarpSpecializedILi2ENS5_IJNS4_1CILi2EEENSA_ILi1EEESC_EEENS1_35KernelTmaWarpSpecializedCooperativeEEENS5_IJNSA_ILi128EEENSA_ILi240EEESG_EEENS_10bfloat16_tENS5_IJlSC_lEEESJ_SK_NS4_8TiledMMAINS4_8MMA_AtomIJNS4_4SM904GMMA27MMA_64x16x16_F32BF16BF16_SSILNSO_5MajorE0ELSQ_0ELNSO_7ScaleInE1ELSR_1EEEEEENS4_6LayoutISD_NS5_IJSC_NSA_ILi0EEESV_EEEEENS5_IJNS4_10UnderscoreESY_SY_EEEEENS4_13SM90_TMA_LOADENS4_14ComposedLayoutINS4_7SwizzleILi3ELi4ELi3EEENS4_18smem_ptr_flag_bitsILi16EEENSU_INS5_IJNSA_ILi8EEENSA_ILi64EEEEEENS5_IJS18_SC_EEEEEEEvNS4_8identityENS4_23SM90_TMA_LOAD_MULTICASTES1C_vS1D_EENS_8epilogue10collective6detail29Sm90TmaWarpSpecializedAdapterINS1H_15DefaultEpilogueISJ_SK_SK_NS1G_6thread17LinearCombinationISJ_Li1EffLNS1L_9ScaleType4KindE0ELNS_15FloatRoundStyleE2ESJ_EENS1_15EpilogueDefaultEEEEEvvEEEEvNT_6ParamsE)
        /*0020*/ 	.word	0x00000000
.L_19:


//--------------------- .nv.compat                --------------------------
	.section	.nv.compat,"",@"SHT_CUDA_COMPAT_INFO"
	.align	4
        /*0000*/ 	.byte	0x02, 0x09, 0x01, 0x00, 0x02, 0x02, 0x04, 0x00, 0x02, 0x05, 0x05, 0x00, 0x03, 0x07, 0x01, 0x01
        /*0010*/ 	.byte	0x02, 0x03, 0x01, 0x00, 0x02, 0x06, 0x01, 0x00, 0x04, 0x0b, 0x08, 0x00, 0x00, 0x00, 0x00, 0x00
        /*0020*/ 	.byte	0x00, 0x00, 0x00, 0x00


//--------------------- .nv.info._ZN7cutlass13device_kernelINS_4gemm6kernel13GemmUniversalIN4cute5tupleIJiiiiEEENS1_10collective13CollectiveMmaINS1_34MainloopSm90TmaGmmaWarpSpecializedILi2ENS5_IJNS4_1CILi2EEENSA_ILi1EEESC_EEENS1_35KernelTmaWarpSpecializedCooperativeEEENS5_IJNSA_ILi128EEENSA_ILi240EEESG_EEENS_10bfloat16_tENS5_IJlSC_lEEESJ_SK_NS4_8TiledMMAINS4_8MMA_AtomIJNS4_4SM904GMMA27MMA_64x16x16_F32BF16BF16_SSILNSO_5MajorE0ELSQ_0ELNSO_7ScaleInE1ELSR_1EEEEEENS4_6LayoutISD_NS5_IJSC_NSA_ILi0EEESV_EEEEENS5_IJNS4_10UnderscoreESY_SY_EEEEENS4_13SM90_TMA_LOADENS4_14ComposedLayoutINS4_7SwizzleILi3ELi4ELi3EEENS4_18smem_ptr_flag_bitsILi16EEENSU_INS5_IJNSA_ILi8EEENSA_ILi64EEEEEENS5_IJS18_SC_EEEEEEEvNS4_8identityENS4_23SM90_TMA_LOAD_MULTICASTES1C_vS1D_EENS_8epilogue10collective6detail29Sm90TmaWarpSpecializedAdapterINS1H_15DefaultEpilogueISJ_SK_SK_NS1G_6thread17LinearCombinationISJ_Li1EffLNS1L_9ScaleType4KindE0ELNS_15FloatRoundStyleE2ESJ_EENS1_15EpilogueDefaultEEEEEvvEEEEvNT_6ParamsE --------------------------
	.section	.nv.info._ZN7cutlass13device_kernelINS_4gemm6kernel13GemmUniversalIN4cute5tupleIJiiiiEEENS1_10collective13CollectiveMmaINS1_34MainloopSm90TmaGmmaWarpSpecializedILi2ENS5_IJNS4_1CILi2EEENSA_ILi1EEESC_EEENS1_35KernelTmaWarpSpecializedCooperativeEEENS5_IJNSA_ILi128EEENSA_ILi240EEESG_EEENS_10bfloat16_tENS5_IJlSC_lEEESJ_SK_NS4_8TiledMMAINS4_8MMA_AtomIJNS4_4SM904GMMA27MMA_64x16x16_F32BF16BF16_SSILNSO_5MajorE0ELSQ_0ELNSO_7ScaleInE1ELSR_1EEEEEENS4_6LayoutISD_NS5_IJSC_NSA_ILi0EEESV_EEEEENS5_IJNS4_10UnderscoreESY_SY_EEEEENS4_13SM90_TMA_LOADENS4_14ComposedLayoutINS4_7SwizzleILi3ELi4ELi3EEENS4_18smem_ptr_flag_bitsILi16EEENSU_INS5_IJNSA_ILi8EEENSA_ILi64EEEEEENS5_IJS18_SC_EEEEEEEvNS4_8identityENS4_23SM90_TMA_LOAD_MULTICASTES1C_vS1D_EENS_8epilogue10collective6detail29Sm90TmaWarpSpecializedAdapterINS1H_15DefaultEpilogueISJ_SK_SK_NS1G_6thread17LinearCombinationISJ_Li1EffLNS1L_9ScaleType4KindE0ELNS_15FloatRoundStyleE2ESJ_EENS1_15EpilogueDefaultEEEEEvvEEEEvNT_6ParamsE,"",@"SHT_CUDA_INFO"
	.sectionflags	@""
	.align	4


	//----- nvinfo : EIATTR_CUDA_API_VERSION
	.align		4
        /*0000*/ 	.byte	0x04, 0x37
        /*0002*/ 	.short	(.L_21 - .L_20)
.L_20:
        /*0004*/ 	.word	0x00000082


	//----- nvinfo : EIATTR_KPARAM_INFO
	.align		4
.L_21:
        /*0008*/ 	.byte	0x04, 0x17
        /*000a*/ 	.short	(.L_23 - .L_22)
.L_22:
        /*000c*/ 	.word	0x00000000
        /*0010*/ 	.short	0x0000
        /*0012*/ 	.short	0x0070
        /*0014*/ 	.byte	0x00, 0xf0, 0x01, 0x10


	//----- nvinfo : EIATTR_SPARSE_MMA_MASK
	.align		4
.L_23:
        /*0018*/ 	.byte	0x03, 0x50
        /*001a*/ 	.short	0x0000


	//----- nvinfo : EIATTR_MAXREG_COUNT
	.align		4
        /*001c*/ 	.byte	0x03, 0x1b
        /*001e*/ 	.short	0x00a8


	//----- nvinfo : EIATTR_NUM_BARRIERS
	.align		4
        /*0020*/ 	.byte	0x02, 0x4c
        /*0022*/ 	.byte	0x01
	.zero		1


	//----- nvinfo : EIATTR_EXTERNS
	.align		4
        /*0024*/ 	.byte	0x04, 0x0f
        /*0026*/ 	.short	(.L_25 - .L_24)


	//   ....[0]....
	.align		4
.L_24:
        /*0028*/ 	.word	index@(__assertfail)


	//----- nvinfo : EIATTR_MERCURY_ISA_VERSION
	.align		4
.L_25:
        /*002c*/ 	.byte	0x03, 0x5f
        /*002e*/ 	.short	0x0101


	//----- nvinfo : EIATTR_INT_WARP_WIDE_INSTR_OFFSETS
	.align		4
        /*0030*/ 	.byte	0x04, 0x31
        /*0032*/ 	.short	(.L_27 - .L_26)


	//   ....[0]....
.L_26:
        /*0034*/ 	.word	0x00000440


	//   ....[1]....
        /*0038*/ 	.word	0x00000470


	//   ....[2]....
        /*003c*/ 	.word	0x00000630


	//----- nvinfo : EIATTR_COOP_GROUP_MASK_REGIDS
	.align		4
.L_27:
        /*0040*/ 	.byte	0x04, 0x29
        /*0042*/ 	.short	(.L_29 - .L_28)


	//   ....[0]....
.L_28:
        /*0044*/ 	.word	0xffffffff


	//   ....[1]....
        /*0048*/ 	.word	0xffffffff


	//   ....[2]....
        /*004c*/ 	.word	0xffffffff


	//   ....[3]....
        /*0050*/ 	.word	0xffffffff


	//   ....[4]....
        /*0054*/ 	.word	0xffffffff


	//   ....[5]....
        /*0058*/ 	.word	0xffffffff


	//----- nvinfo : EIATTR_COOP_GROUP_INSTR_OFFSETS
	.align		4
.L_29:
        /*005c*/ 	.byte	0x04, 0x28
        /*005e*/ 	.short	(.L_31 - .L_30)


	//   ....[0]....
.L_30:
        /*0060*/ 	.word	0x00000060


	//   ....[1]....
        /*0064*/ 	.word	0x00000070


	//   ....[2]....
        /*0068*/ 	.word	0x00000130


	//   ....[3]....
        /*006c*/ 	.word	0x00000290


	//   ....[4]....
        /*0070*/ 	.word	0x000007b0


	//   ....[5]....
        /*0074*/ 	.word	0x000011f0


	//----- nvinfo : EIATTR_REG_RECONFIG
	.align		4
.L_31:
        /*0078*/ 	.byte	0x01, 0x54
	.zero		2


	//----- nvinfo : EIATTR_SYSCALL_OFFSETS
	.align		4
        /*007c*/ 	.byte	0x04, 0x46
        /*007e*/ 	.short	(.L_33 - .L_32)


	//   ....[0]....
.L_32:
        /*0080*/ 	.word	0x000013b0


	//----- nvinfo : EIATTR_MBARRIER_INSTR_OFFSETS
	.align		4
.L_33:
        /*0084*/ 	.byte	0x04, 0x39
        /*0086*/ 	.short	(.L_35 - .L_34)


	//   ....[0]....
.L_34:
        /*0088*/ 	.word	0x00000230
        /*008c*/ 	.word	0x000000ff
        /*0090*/ 	.word	0x00000000
        /*0094*/ 	.short	0x0100
        /*0096*/ 	.byte	0x08
	.zero		1


	//   ....[1]....
        /*0098*/ 	.word	0x00000240
        /*009c*/ 	.word	0x000000ff
        /*00a0*/ 	.word	0x00000010
        /*00a4*/ 	.short	0x0100
        /*00a6*/ 	.byte	0x08
	.zero		1


	//   ....[2]....
        /*00a8*/ 	.word	0x00000250
        /*00ac*/ 	.word	0x000000ff
        /*00b0*/ 	.word	0x00000008
        /*00b4*/ 	.short	0x0100
        /*00b6*/ 	.byte	0x08
	.zero		1


	//   ....[3]....
        /*00b8*/ 	.word	0x00000260
        /*00bc*/ 	.word	0x000000ff
        /*00c0*/ 	.word	0x00000018
        /*00c4*/ 	.short	0x0100
        /*00c6*/ 	.byte	0x08
	.zero		1


	//   ....[4]....
        /*00c8*/ 	.word	0x000006b0
        /*00cc*/ 	.word	0x000000ff
        /*00d0*/ 	.word	0x00000030
        /*00d4*/ 	.short	0x0100
        /*00d6*/ 	.byte	0x06
	.zero		1


	//   ....[5]....
        /*00d8*/ 	.word	0x00000740
        /*00dc*/ 	.word	0x000000ff
        /*00e0*/ 	.word	0x00000038
        /*00e4*/ 	.short	0x0100
        /*00e6*/ 	.byte	0x06
	.zero		1


	//   ....[6]....
        /*00e8*/ 	.word	0x00001430
        /*00ec*/ 	.word	0x00000003
        /*00f0*/ 	.word	0x00000000
        /*00f4*/ 	.short	0x010a
        /*00f6*/ 	.byte	0x3f
	.zero		1


	//   ....[7]....
        /*00f8*/ 	.word	0x00001470
        /*00fc*/ 	.word	0x00000003
        /*0100*/ 	.word	0x00000000
        /*0104*/ 	.short	0x010a
        /*0106*/ 	.byte	0x3f
	.zero		1


	//   ....[8]....
        /*0108*/ 	.word	0x00004910
        /*010c*/ 	.word	0x000000ff
        /*0110*/ 	.word	0x00000000
        /*0114*/ 	.short	0x010a
        /*0116*/ 	.byte	0x05
	.zero		1


	//   ....[9]....
        /*0118*/ 	.word	0x00004950
        /*011c*/ 	.word	0x000000ff
        /*0120*/ 	.word	0x00000000
        /*0124*/ 	.short	0x010a
        /*0126*/ 	.byte	0x05
	.zero		1


	//   ....[10]....
        /*0128*/ 	.word	0x00007a10
        /*012c*/ 	.word	0x00000005
        /*0130*/ 	.word	0x00000000
        /*0134*/ 	.short	0x0101
        /*0136*/ 	.byte	0x3f
	.zero		1


	//   ....[11]....
        /*0138*/ 	.word	0x00007bc0
        /*013c*/ 	.word	0x00000003
        /*0140*/ 	.word	0x00000000
        /*0144*/ 	.short	0x0101
        /*0146*/ 	.byte	0x3f
	.zero		1


	//   ....[12]....
        /*0148*/ 	.word	0x000109b0
        /*014c*/ 	.word	0x00000014
        /*0150*/ 	.word	0x00000010
        /*0154*/ 	.short	0x010a
        /*0156*/ 	.byte	0x3f
	.zero		1


	//   ....[13]....
        /*0158*/ 	.word	0x00010e40
        /*015c*/ 	.word	0x00000005
        /*0160*/ 	.word	0x00000038
        /*0164*/ 	.short	0x0101
        /*0166*/ 	.byte	0x3f
	.zero		1


	//   ....[14]....
        /*0168*/ 	.word	0x00011550
        /*016c*/ 	.word	0x00000007
        /*0170*/ 	.word	0x00000000
        /*0174*/ 	.short	0x010a
        /*0176*/ 	.byte	0x3f
	.zero		1


	//   ....[15]....
        /*0178*/ 	.word	0x000115d0
        /*017c*/ 	.word	0x00000003
        /*0180*/ 	.word	0x00000000
        /*0184*/ 	.short	0x010a
        /*0186*/ 	.byte	0x3f
	.zero		1


	//   ....[16]....
        /*0188*/ 	.word	0x00011630
        /*018c*/ 	.word	0x00000003
        /*0190*/ 	.word	0x00000000
        /*0194*/ 	.short	0x010a
        /*0196*/ 	.byte	0x3f
	.zero		1


	//   ....[17]....
        /*0198*/ 	.word	0x00011690
        /*019c*/ 	.word	0x00000006
        /*01a0*/ 	.word	0x00000000
        /*01a4*/ 	.short	0x010a
        /*01a6*/ 	.byte	0x3f
	.zero		1


	//   ....[18]....
        /*01a8*/ 	.word	0x00011760
        /*01ac*/ 	.word	0x00000014
        /*01b0*/ 	.word	0x00000010
        /*01b4*/ 	.short	0x010a
        /*01b6*/ 	.byte	0x3f
	.zero		1


	//   ....[19]....
        /*01b8*/ 	.word	0x00011830
        /*01bc*/ 	.word	0x00000007
        /*01c0*/ 	.word	0x00000000
        /*01c4*/ 	.short	0x010a
        /*01c6*/ 	.byte	0x3f
	.zero		1


	//----- nvinfo : EIATTR_NUM_MBARRIERS
	.align		4
.L_35:
        /*01c8*/ 	.byte	0x03, 0x38
        /*01ca*/ 	.short	0x0006


	//----- nvinfo : EIATTR_EXIT_INSTR_OFFSETS
	.align		4
        /*01cc*/ 	.byte	0x04, 0x1c
        /*01ce*/ 	.short	(.L_37 - .L_36)


	//   ....[0]....
.L_36:
        /*01d0*/ 	.word	0x00000910


	//   ....[1]....
        /*01d4*/ 	.word	0x00001120


	//   ....[2]....
        /*01d8*/ 	.word	0x000100e0


	//   ....[3]....
        /*01dc*/ 	.word	0x00010640


	//   ....[4]....
        /*01e0*/ 	.word	0x00011620


	//----- nvinfo : EIATTR_MAX_THREADS
	.align		4
.L_37:
        /*01e4*/ 	.byte	0x04, 0x05
        /*01e6*/ 	.short	(.L_39 - .L_38)
.L_38:
        /*01e8*/ 	.word	0x00000180
        /*01ec*/ 	.word	0x00000001
        /*01f0*/ 	.word	0x00000001


	//----- nvinfo : EIATTR_CRS_STACK_SIZE
	.align		4
.L_39:
        /*01f4*/ 	.byte	0x04, 0x1e
        /*01f6*/ 	.short	(.L_41 - .L_40)
.L_40:
        /*01f8*/ 	.word	0x00000000


	//----- nvinfo : EIATTR_CBANK_PARAM_SIZE
	.align		4
.L_41:
        /*01fc*/ 	.byte	0x03, 0x19
        /*01fe*/ 	.short	0x0470


	//----- nvinfo : EIATTR_PARAM_CBANK
	.align		4
        /*0200*/ 	.byte	0x04, 0x0a
        /*0202*/ 	.short	(.L_43 - .L_42)
	.align		4
.L_42:
        /*0204*/ 	.word	index@(.nv.constant0._ZN7cutlass13device_kernelINS_4gemm6kernel13GemmUniversalIN4cute5tupleIJiiiiEEENS1_10collective13CollectiveMmaINS1_34MainloopSm90TmaGmmaWarpSpecializedILi2ENS5_IJNS4_1CILi2EEENSA_ILi1EEESC_EEENS1_35KernelTmaWarpSpecializedCooperativeEEENS5_IJNSA_ILi128EEENSA_ILi240EEESG_EEENS_10bfloat16_tENS5_IJlSC_lEEESJ_SK_NS4_8TiledMMAINS4_8MMA_AtomIJNS4_4SM904GMMA27MMA_64x16x16_F32BF16BF16_SSILNSO_5MajorE0ELSQ_0ELNSO_7ScaleInE1ELSR_1EEEEEENS4_6LayoutISD_NS5_IJSC_NSA_ILi0EEESV_EEEEENS5_IJNS4_10UnderscoreESY_SY_EEEEENS4_13SM90_TMA_LOADENS4_14ComposedLayoutINS4_7SwizzleILi3ELi4ELi3EEENS4_18smem_ptr_flag_bitsILi16EEENSU_INS5_IJNSA_ILi8EEENSA_ILi64EEEEEENS5_IJS18_SC_EEEEEEEvNS4_8identityENS4_23SM90_TMA_LOAD_MULTICASTES1C_vS1D_EENS_8epilogue10collective6detail29Sm90TmaWarpSpecializedAdapterINS1H_15DefaultEpilogueISJ_SK_SK_NS1G_6thread17LinearCombinationISJ_Li1EffLNS1L_9ScaleType4KindE0ELNS_15FloatRoundStyleE2ESJ_EENS1_15EpilogueDefaultEEEEEvvEEEEvNT_6ParamsE)
        /*0208*/ 	.short	0x0210
        /*020a*/ 	.short	0x0470


	//----- nvinfo : EIATTR_SW_WAR
	.align		4
.L_43:
        /*020c*/ 	.byte	0x04, 0x36
        /*020e*/ 	.short	(.L_45 - .L_44)
.L_44:
        /*0210*/ 	.word	0x00000008
.L_45:


//--------------------- .nv.callgraph             --------------------------
	.section	.nv.callgraph,"",@"SHT_CUDA_CALLGRAPH"
	.align	4
	.sectionentsize	8
	.align		4
        /*0000*/ 	.word	0x00000000
	.align		4
        /*0004*/ 	.word	0xffffffff
	.align		4
        /*0008*/ 	.word	index@(_ZN7cutlass13device_kernelINS_4gemm6kernel13GemmUniversalIN4cute5tupleIJiiiiEEENS1_10collective13CollectiveMmaINS1_34MainloopSm90TmaGmmaWarpSpecializedILi2ENS5_IJNS4_1CILi2EEENSA_ILi1EEESC_EEENS1_35KernelTmaWarpSpecializedCooperativeEEENS5_IJNSA_ILi128EEENSA_ILi240EEESG_EEENS_10bfloat16_tENS5_IJlSC_lEEESJ_SK_NS4_8TiledMMAINS4_8MMA_AtomIJNS4_4SM904GMMA27MMA_64x16x16_F32BF16BF16_SSILNSO_5MajorE0ELSQ_0ELNSO_7ScaleInE1ELSR_1EEEEEENS4_6LayoutISD_NS5_IJSC_NSA_ILi0EEESV_EEEEENS5_IJNS4_10UnderscoreESY_SY_EEEEENS4_13SM90_TMA_LOADENS4_14ComposedLayoutINS4_7SwizzleILi3ELi4ELi3EEENS4_18smem_ptr_flag_bitsILi16EEENSU_INS5_IJNSA_ILi8EEENSA_ILi64EEEEEENS5_IJS18_SC_EEEEEEEvNS4_8identityENS4_23SM90_TMA_LOAD_MULTICASTES1C_vS1D_EENS_8epilogue10collective6detail29Sm90TmaWarpSpecializedAdapterINS1H_15DefaultEpilogueISJ_SK_SK_NS1G_6thread17LinearCombinationISJ_Li1EffLNS1L_9ScaleType4KindE0ELNS_15FloatRoundStyleE2ESJ_EENS1_15EpilogueDefaultEEEEEvvEEEEvNT_6ParamsE)
	.align		4
        /*000c*/ 	.word	index@(__assertfail)
	.align		4
        /*0010*/ 	.word	0x00000000
	.align		4
        /*0014*/ 	.word	0xfffffffe
	.align		4
        /*0018*/ 	.word	0x00000000
	.align		4
        /*001c*/ 	.word	0xfffffffd
	.align		4
        /*0020*/ 	.word	0x00000000
	.align		4
        /*0024*/ 	.word	0xfffffffc


//--------------------- .nv.constant4             --------------------------
	.section	.nv.constant4,"a",@progbits
	.align	8
	.align		8
.nv.constant4:
        /*0000*/ 	.dword	__assertfail
	.align		8
        /*0008*/ 	.dword	__unnamed_1
	.align		8
        /*0010*/ 	.dword	_ZN40_INTERNAL_8b977ba5_4_k_cu_80f98154_135604cuda3std3__45__cpo5beginE
	.align		8
        /*0018*/ 	.dword	_ZN40_INTERNAL_8b977ba5_4_k_cu_80f98154_135604cuda3std3__45__cpo3endE
	.align		8
        /*0020*/ 	.dword	_ZN40_INTERNAL_8b977ba5_4_k_cu_80f98154_135604cuda3std3__45__cpo6cbeginE
	.align		8
        /*0028*/ 	.dword	_ZN40_INTERNAL_8b977ba5_4_k_cu_80f98154_135604cuda3std3__45__cpo4cendE
	.align		8
        /*0030*/ 	.dword	_ZN40_INTERNAL_8b977ba5_4_k_cu_80f98154_135604cuda3std3__442_GLOBAL__N__8b977ba5_4_k_cu_80f98154_135606ignoreE
	.align		8
        /*0038*/ 	.dword	_ZN40_INTERNAL_8b977ba5_4_k_cu_80f98154_135604cuda3std3__419piecewise_constructE
	.align		8
        /*0040*/ 	.dword	_ZN40_INTERNAL_8b977ba5_4_k_cu_80f98154_135604cuda3std3__48in_placeE
	.align		8
        /*0048*/ 	.dword	_ZN40_INTERNAL_8b977ba5_4_k_cu_80f98154_135604cuda3std6ranges3__45__cpo4swapE
	.align		8
        /*0050*/ 	.dword	_ZN40_INTERNAL_8b977ba5_4_k_cu_80f98154_135604cuda3std6ranges3__45__cpo9iter_moveE
	.align		8
        /*0058*/ 	.dword	_ZN40_INTERNAL_8b977ba5_4_k_cu_80f98154_135604cute7productE
	.align		8
        /*0060*/ 	.dword	_ZN40_INTERNAL_8b977ba5_4_k_cu_80f98154_135604cute1_E
	.align		8
        /*0068*/ 	.dword	$str$22
	.align		8
        /*0070*/ 	.dword	$str$23


//--------------------- .text._ZN7cutlass13device_kernelINS_4gemm6kernel13GemmUniversalIN4cute5tupleIJiiiiEEENS1_10collective13CollectiveMmaINS1_34MainloopSm90TmaGmmaWarpSpecializedILi2ENS5_IJNS4_1CILi2EEENSA_ILi1EEESC_EEENS1_35KernelTmaWarpSpecializedCooperativeEEENS5_IJNSA_ILi128EEENSA_ILi240EEESG_EEENS_10bfloat16_tENS5_IJlSC_lEEESJ_SK_NS4_8TiledMMAINS4_8MMA_AtomIJNS4_4SM904GMMA27MMA_64x16x16_F32BF16BF16_SSILNSO_5MajorE0ELSQ_0ELNSO_7ScaleInE1ELSR_1EEEEEENS4_6LayoutISD_NS5_IJSC_NSA_ILi0EEESV_EEEEENS5_IJNS4_10UnderscoreESY_SY_EEEEENS4_13SM90_TMA_LOADENS4_14ComposedLayoutINS4_7SwizzleILi3ELi4ELi3EEENS4_18smem_ptr_flag_bitsILi16EEENSU_INS5_IJNSA_ILi8EEENSA_ILi64EEEEEENS5_IJS18_SC_EEEEEEEvNS4_8identityENS4_23SM90_TMA_LOAD_MULTICASTES1C_vS1D_EENS_8epilogue10collective6detail29Sm90TmaWarpSpecializedAdapterINS1H_15DefaultEpilogueISJ_SK_SK_NS1G_6thread17LinearCombinationISJ_Li1EffLNS1L_9ScaleType4KindE0ELNS_15FloatRoundStyleE2ESJ_EENS1_15EpilogueDefaultEEEEEvvEEEEvNT_6ParamsE --------------------------
	.section	.text._ZN7cutlass13device_kernelINS_4gemm6kernel13GemmUniversalIN4cute5tupleIJiiiiEEENS1_10collective13CollectiveMmaINS1_34MainloopSm90TmaGmmaWarpSpecializedILi2ENS5_IJNS4_1CILi2EEENSA_ILi1EEESC_EEENS1_35KernelTmaWarpSpecializedCooperativeEEENS5_IJNSA_ILi128EEENSA_ILi240EEESG_EEENS_10bfloat16_tENS5_IJlSC_lEEESJ_SK_NS4_8TiledMMAINS4_8MMA_AtomIJNS4_4SM904GMMA27MMA_64x16x16_F32BF16BF16_SSILNSO_5MajorE0ELSQ_0ELNSO_7ScaleInE1ELSR_1EEEEEENS4_6LayoutISD_NS5_IJSC_NSA_ILi0EEESV_EEEEENS5_IJNS4_10UnderscoreESY_SY_EEEEENS4_13SM90_TMA_LOADENS4_14ComposedLayoutINS4_7SwizzleILi3ELi4ELi3EEENS4_18smem_ptr_flag_bitsILi16EEENSU_INS5_IJNSA_ILi8EEENSA_ILi64EEEEEENS5_IJS18_SC_EEEEEEEvNS4_8identityENS4_23SM90_TMA_LOAD_MULTICASTES1C_vS1D_EENS_8epilogue10collective6detail29Sm90TmaWarpSpecializedAdapterINS1H_15DefaultEpilogueISJ_SK_SK_NS1G_6thread17LinearCombinationISJ_Li1EffLNS1L_9ScaleType4KindE0ELNS_15FloatRoundStyleE2ESJ_EENS1_15EpilogueDefaultEEEEEvvEEEEvNT_6ParamsE,"ax",@progbits
	.align	128
.text._ZN7cutlass13device_kernelINS_4gemm6kernel13GemmUniversalIN4cute5tupleIJiiiiEEENS1_10collective13CollectiveMmaINS1_34MainloopSm90TmaGmmaWarpSpecializedILi2ENS5_IJNS4_1CILi2EEENSA_ILi1EEESC_EEENS1_35KernelTmaWarpSpecializedCooperativeEEENS5_IJNSA_ILi128EEENSA_ILi240EEESG_EEENS_10bfloat16_tENS5_IJlSC_lEEESJ_SK_NS4_8TiledMMAINS4_8MMA_AtomIJNS4_4SM904GMMA27MMA_64x16x16_F32BF16BF16_SSILNSO_5MajorE0ELSQ_0ELNSO_7ScaleInE1ELSR_1EEEEEENS4_6LayoutISD_NS5_IJSC_NSA_ILi0EEESV_EEEEENS5_IJNS4_10UnderscoreESY_SY_EEEEENS4_13SM90_TMA_LOADENS4_14ComposedLayoutINS4_7SwizzleILi3ELi4ELi3EEENS4_18smem_ptr_flag_bitsILi16EEENSU_INS5_IJNSA_ILi8EEENSA_ILi64EEEEEENS5_IJS18_SC_EEEEEEEvNS4_8identityENS4_23SM90_TMA_LOAD_MULTICASTES1C_vS1D_EENS_8epilogue10collective6detail29Sm90TmaWarpSpecializedAdapterINS1H_15DefaultEpilogueISJ_SK_SK_NS1G_6thread17LinearCombinationISJ_Li1EffLNS1L_9ScaleType4KindE0ELNS_15FloatRoundStyleE2ESJ_EENS1_15EpilogueDefaultEEEEEvvEEEEvNT_6ParamsE:
        .type           _ZN7cutlass13device_kernelINS_4gemm6kernel13GemmUniversalIN4cute5tupleIJiiiiEEENS1_10collective13CollectiveMmaINS1_34MainloopSm90TmaGmmaWarpSpecializedILi2ENS5_IJNS4_1CILi2EEENSA_ILi1EEESC_EEENS1_35KernelTmaWarpSpecializedCooperativeEEENS5_IJNSA_ILi128EEENSA_ILi240EEESG_EEENS_10bfloat16_tENS5_IJlSC_lEEESJ_SK_NS4_8TiledMMAINS4_8MMA_AtomIJNS4_4SM904GMMA27MMA_64x16x16_F32BF16BF16_SSILNSO_5MajorE0ELSQ_0ELNSO_7ScaleInE1ELSR_1EEEEEENS4_6LayoutISD_NS5_IJSC_NSA_ILi0EEESV_EEEEENS5_IJNS4_10UnderscoreESY_SY_EEEEENS4_13SM90_TMA_LOADENS4_14ComposedLayoutINS4_7SwizzleILi3ELi4ELi3EEENS4_18smem_ptr_flag_bitsILi16EEENSU_INS5_IJNSA_ILi8EEENSA_ILi64EEEEEENS5_IJS18_SC_EEEEEEEvNS4_8identityENS4_23SM90_TMA_LOAD_MULTICASTES1C_vS1D_EENS_8epilogue10collective6detail29Sm90TmaWarpSpecializedAdapterINS1H_15DefaultEpilogueISJ_SK_SK_NS1G_6thread17LinearCombinationISJ_Li1EffLNS1L_9ScaleType4KindE0ELNS_15FloatRoundStyleE2ESJ_EENS1_15EpilogueDefaultEEEEEvvEEEEvNT_6ParamsE,@function
        .size           _ZN7cutlass13device_kernelINS_4gemm6kernel13GemmUniversalIN4cute5tupleIJiiiiEEENS1_10collective13CollectiveMmaINS1_34MainloopSm90TmaGmmaWarpSpecializedILi2ENS5_IJNS4_1CILi2EEENSA_ILi1EEESC_EEENS1_35KernelTmaWarpSpecializedCooperativeEEENS5_IJNSA_ILi128EEENSA_ILi240EEESG_EEENS_10bfloat16_tENS5_IJlSC_lEEESJ_SK_NS4_8TiledMMAINS4_8MMA_AtomIJNS4_4SM904GMMA27MMA_64x16x16_F32BF16BF16_SSILNSO_5MajorE0ELSQ_0ELNSO_7ScaleInE1ELSR_1EEEEEENS4_6LayoutISD_NS5_IJSC_NSA_ILi0EEESV_EEEEENS5_IJNS4_10UnderscoreESY_SY_EEEEENS4_13SM90_TMA_LOADENS4_14ComposedLayoutINS4_7SwizzleILi3ELi4ELi3EEENS4_18smem_ptr_flag_bitsILi16EEENSU_INS5_IJNSA_ILi8EEENSA_ILi64EEEEEENS5_IJS18_SC_EEEEEEEvNS4_8identityENS4_23SM90_TMA_LOAD_MULTICASTES1C_vS1D_EENS_8epilogue10collective6detail29Sm90TmaWarpSpecializedAdapterINS1H_15DefaultEpilogueISJ_SK_SK_NS1G_6thread17LinearCombinationISJ_Li1EffLNS1L_9ScaleType4KindE0ELNS_15FloatRoundStyleE2ESJ_EENS1_15EpilogueDefaultEEEEEvvEEEEvNT_6ParamsE,(.L_x_305 - _ZN7cutlass13device_kernelINS_4gemm6kernel13GemmUniversalIN4cute5tupleIJiiiiEEENS1_10collective13CollectiveMmaINS1_34MainloopSm90TmaGmmaWarpSpecializedILi2ENS5_IJNS4_1CILi2EEENSA_ILi1EEESC_EEENS1_35KernelTmaWarpSpecializedCooperativeEEENS5_IJNSA_ILi128EEENSA_ILi240EEESG_EEENS_10bfloat16_tENS5_IJlSC_lEEESJ_SK_NS4_8TiledMMAINS4_8MMA_AtomIJNS4_4SM904GMMA27MMA_64x16x16_F32BF16BF16_SSILNSO_5MajorE0ELSQ_0ELNSO_7ScaleInE1ELSR_1EEEEEENS4_6LayoutISD_NS5_IJSC_NSA_ILi0EEESV_EEEEENS5_IJNS4_10UnderscoreESY_SY_EEEEENS4_13SM90_TMA_LOADENS4_14ComposedLayoutINS4_7SwizzleILi3ELi4ELi3EEENS4_18smem_ptr_flag_bitsILi16EEENSU_INS5_IJNSA_ILi8EEENSA_ILi64EEEEEENS5_IJS18_SC_EEEEEEEvNS4_8identityENS4_23SM90_TMA_LOAD_MULTICASTES1C_vS1D_EENS_8epilogue10collective6detail29Sm90TmaWarpSpecializedAdapterINS1H_15DefaultEpilogueISJ_SK_SK_NS1G_6thread17LinearCombinationISJ_Li1EffLNS1L_9ScaleType4KindE0ELNS_15FloatRoundStyleE2ESJ_EENS1_15EpilogueDefaultEEEEEvvEEEEvNT_6ParamsE)
        .other          _ZN7cutlass13device_kernelINS_4gemm6kernel13GemmUniversalIN4cute5tupleIJiiiiEEENS1_10collective13CollectiveMmaINS1_34MainloopSm90TmaGmmaWarpSpecializedILi2ENS5_IJNS4_1CILi2EEENSA_ILi1EEESC_EEENS1_35KernelTmaWarpSpecializedCooperativeEEENS5_IJNSA_ILi128EEENSA_ILi240EEESG_EEENS_10bfloat16_tENS5_IJlSC_lEEESJ_SK_NS4_8TiledMMAINS4_8MMA_AtomIJNS4_4SM904GMMA27MMA_64x16x16_F32BF16BF16_SSILNSO_5MajorE0ELSQ_0ELNSO_7ScaleInE1ELSR_1EEEEEENS4_6LayoutISD_NS5_IJSC_NSA_ILi0EEESV_EEEEENS5_IJNS4_10UnderscoreESY_SY_EEEEENS4_13SM90_TMA_LOADENS4_14ComposedLayoutINS4_7SwizzleILi3ELi4ELi3EEENS4_18smem_ptr_flag_bitsILi16EEENSU_INS5_IJNSA_ILi8EEENSA_ILi64EEEEEENS5_IJS18_SC_EEEEEEEvNS4_8identityENS4_23SM90_TMA_LOAD_MULTICASTES1C_vS1D_EENS_8epilogue10collective6detail29Sm90TmaWarpSpecializedAdapterINS1H_15DefaultEpilogueISJ_SK_SK_NS1G_6thread17LinearCombinationISJ_Li1EffLNS1L_9ScaleType4KindE0ELNS_15FloatRoundStyleE2ESJ_EENS1_15EpilogueDefaultEEEEEvvEEEEvNT_6ParamsE,@"STO_CUDA_ENTRY STV_DEFAULT"
_ZN7cutlass13device_kernelINS_4gemm6kernel13GemmUniversalIN4cute5tupleIJiiiiEEENS1_10collective13CollectiveMmaINS1_34MainloopSm90TmaGmmaWarpSpecializedILi2ENS5_IJNS4_1CILi2EEENSA_ILi1EEESC_EEENS1_35KernelTmaWarpSpecializedCooperativeEEENS5_IJNSA_ILi128EEENSA_ILi240EEESG_EEENS_10bfloat16_tENS5_IJlSC_lEEESJ_SK_NS4_8TiledMMAINS4_8MMA_AtomIJNS4_4SM904GMMA27MMA_64x16x16_F32BF16BF16_SSILNSO_5MajorE0ELSQ_0ELNSO_7ScaleInE1ELSR_1EEEEEENS4_6LayoutISD_NS5_IJSC_NSA_ILi0EEESV_EEEEENS5_IJNS4_10UnderscoreESY_SY_EEEEENS4_13SM90_TMA_LOADENS4_14ComposedLayoutINS4_7SwizzleILi3ELi4ELi3EEENS4_18smem_ptr_flag_bitsILi16EEENSU_INS5_IJNSA_ILi8EEENSA_ILi64EEEEEENS5_IJS18_SC_EEEEEEEvNS4_8identityENS4_23SM90_TMA_LOAD_MULTICASTES1C_vS1D_EENS_8epilogue10collective6detail29Sm90TmaWarpSpecializedAdapterINS1H_15DefaultEpilogueISJ_SK_SK_NS1G_6thread17LinearCombinationISJ_Li1EffLNS1L_9ScaleType4KindE0ELNS_15FloatRoundStyleE2ESJ_EENS1_15EpilogueDefaultEEEEEvvEEEEvNT_6ParamsE:
[----:B------:R-:W0:Y:S01]  /*0000*/  LDC R1, c[0x0][0x28] ;  /* 0x00000a00ff017b82 */ /* 0x000e220000000800 */
[----:B------:R-:W1:Y:S01]  /*0010*/  S2R R18, SR_TID.X ;  /* 0x0000000000127919 */ /* 0x000e620000002100 */
[----:B------:R-:W-:Y:S01]  /*0020*/  ELECT P0, URZ, PT ;  /* 0x00000000003f782f */ /* 0x000fe20003800000 */
[----:B------:R-:W-:Y:S01]  /*0030*/  BSSY B0, `(.L_x_0) ;  /* 0x000000f000007945 */ /* 0x000fe20003800000 */
[--C-:B-1----:R-:W-:Y:S02]  /*0040*/  SHF.R.U32.HI R0, RZ, 0x5, R18.reuse ;  /* 0x00000005ff007819 */ /* 0x102fe40000011612 */
[----:B------:R-:W-:-:S03]  /*0050*/  SHF.R.U32.HI R3, RZ, 0x7, R18 ;  /* 0x00000007ff037819 */ /* 0x000fc60000011612 */
[----:B------:R-:W1:Y:S04]  /*0060*/  SHFL.IDX PT, R2, R0, RZ, 0x1f ;  /* 0x00001fff00027589 */ /* 0x000e6800000e0000 */
[----:B------:R2:W3:Y:S01]  /*0070*/  SHFL.IDX PT, R5, R3, RZ, 0x1f ;  /* 0x00001fff03057589 */ /* 0x0004e200000e0000 */
[----:B-1----:R-:W-:-:S13]  /*0080*/  ISETP.NE.OR P0, PT, R2, RZ, !P0 ;  /* 0x000000ff0200720c */ /* 0x002fda0004705670 */
[----:B0-23--:R-:W-:Y:S05]  /*0090*/  @P0 BRA `(.L_x_1) ;  /* 0x0000000000200947 */ /* 0x00dfea0003800000 */
[----:B------:R-:W-:Y:S02]  /*00a0*/  ULDC.64 UR4, c[0x0][0x198] ;  /* 0x0000660000047ab9 */ /* 0x000fe40000000a00 */
[----:B------:R-:W-:Y:S02]  /*00b0*/  UIADD3 UR6, UP0, UR4, 0xf0, URZ ;  /* 0x000000f004067890 */ /* 0x000fe4000ff1e03f */
[----:B------:R-:W-:Y:S02]  /*00c0*/  UIADD3 UR4, UP1, UR4, 0x1f0, URZ ;  /* 0x000001f004047890 */ /* 0x000fe4000ff3e03f */
[----:B------:R-:W-:Y:S02]  /*00d0*/  UIADD3.X UR7, URZ, UR5, URZ, UP0, !UPT ;  /* 0x000000053f077290 */ /* 0x000fe400087fe43f */
[----:B------:R-:W-:-:S07]  /*00e0*/  UIADD3.X UR5, URZ, UR5, URZ, UP1, !UPT ;  /* 0x000000053f057290 */ /* 0x000fce0008ffe43f */
[----:B------:R0:W-:Y:S02]  /*00f0*/  UTMACCTL.PF [UR6] ;  /* 0x00000000060079b9 */ /* 0x0001e40008040000 */
[----:B------:R0:W-:Y:S02]  /*0100*/  UTMACCTL.PF [UR4] ;  /* 0x00000000040079b9 */ /* 0x0001e40008040000 */
[----:B0-----:R-:W-:Y:S01]  /*0110*/  NOP ;  /* 0x0000000000007918 */ /* 0x001fe20000000000 */
.L_x_1:
[----:B------:R-:W-:Y:S05]  /*0120*/  BSYNC B0 ;  /* 0x0000000000007941 */ /* 0x000fea0003800000 */
.L_x_0:
[----:B------:R-:W0:Y:S02]  /*0130*/  SHFL.IDX PT, R3, R0, RZ, 0x1f ;  /* 0x00001fff00037589 */ /* 0x000e2400000e0000 */
[----:B0-----:R-:W-:-:S13]  /*0140*/  ISETP.NE.AND P0, PT, R3, RZ, PT ;  /* 0x000000ff0300720c */ /* 0x001fda0003f05270 */
[----:B------:R-:W-:Y:S05]  /*0150*/  @P0 BRA `(.L_x_2) ;  /* 0x0000000000480947 */ /* 0x000fea0003800000 */
[----:B------:R-:W0:Y:S01]  /*0160*/  S2UR UR8, SR_CgaCtaId ;  /* 0x00000000000879c3 */ /* 0x000e220000008800 */
[----:B------:R-:W-:Y:S01]  /*0170*/  UMOV UR4, 0x400 ;  /* 0x0000040000047882 */ /* 0x000fe20000000000 */
[----:B------:R-:W-:Y:S01]  /*0180*/  UMOV UR5, 0x1 ;  /* 0x0000000100057882 */ /* 0x000fe20000000000 */
[----:B------:R-:W-:Y:S01]  /*0190*/  UMOV UR6, 0x4 ;  /* 0x0000000400067882 */ /* 0x000fe20000000000 */
[----:B------:R-:W-:Y:S01]  /*01a0*/  ELECT P0, URZ, PT ;  /* 0x00000000003f782f */ /* 0x000fe20003800000 */
[----:B------:R-:W-:-:S04]  /*01b0*/  UIADD3 UR6, -UR6, 0x100000, URZ ;  /* 0x0010000006067890 */ /* 0x000fc8000fffe13f */
[----:B------:R-:W-:Y:S02]  /*01c0*/  USHF.L.U32 UR7, UR6, 0xb, URZ ;  /* 0x0000000b06077899 */ /* 0x000fe4000800063f */
[----:B------:R-:W-:Y:S02]  /*01d0*/  USHF.L.U32 UR6, UR6, 0x1, URZ ;  /* 0x0000000106067899 */ /* 0x000fe4000800063f */
[----:B0-----:R-:W-:Y:S02]  /*01e0*/  ULEA UR8, UR8, UR4, 0x18 ;  /* 0x0000000408087291 */ /* 0x001fe4000f8ec03f */
[----:B------:R-:W-:-:S04]  /*01f0*/  UIADD3 UR4, -UR5, 0x100000, URZ ;  /* 0x0010000005047890 */ /* 0x000fc8000fffe13f */
[----:B------:R-:W-:Y:S02]  /*0200*/  USHF.L.U32 UR5, UR4, 0xb, URZ ;  /* 0x0000000b04057899 */ /* 0x000fe4000800063f */
[----:B------:R-:W-:Y:S01]  /*0210*/  USHF.L.U32 UR4, UR4, 0x1, URZ ;  /* 0x0000000104047899 */ /* 0x000fe2000800063f */
[----:B------:R-:W0:Y:S11]  /*0220*/  FENCE.VIEW.ASYNC.S ;  /* 0x00000000000073c6 */ /* 0x000e360000000000 */
[----:B0-----:R0:W1:Y:S01]  /*0230*/  SYNCS.EXCH.64 URZ, [UR8], UR4 ;  /* 0x00000004083f75b2 */ /* 0x0010620008000100 */
[----:B------:R0:W2:Y:S01]  /*0240*/  SYNCS.EXCH.64 URZ, [UR8+0x10], UR6 ;  /* 0x00001006083f75b2 */ /* 0x0000a20008000100 */
[----:B------:R0:W3:Y:S01]  /*0250*/  SYNCS.EXCH.64 URZ, [UR8+0x8], UR4 ;  /* 0x00000804083f75b2 */ /* 0x0000e20008000100 */
[----:B------:R0:W4:Y:S01]  /*0260*/  SYNCS.EXCH.64 URZ, [UR8+0x18], UR6 ;  /* 0x00001806083f75b2 */ /* 0x0001220008000100 */
[----:B------:R-:W-:Y:S01]  /*0270*/  NOP ;  /* 0x0000000000007918 */ /* 0x000fe20000000000 */
.L_x_2:
[----:B------:R-:W-:Y:S01]  /*0280*/  SHF.R.S32.HI R7, RZ, 0x1f, R18 ;  /* 0x0000001fff077819 */ /* 0x000fe20000011412 */
[----:B------:R-:W5:Y:S01]  /*0290*/  SHFL.IDX PT, R0, R0, RZ, 0x1f ;  /* 0x00001fff00007589 */ /* 0x000f6200000e0000 */
[----:B0-----:R-:W0:Y:S01]  /*02a0*/  S2UR UR8, SR_CTAID.X ;  /* 0x00000000000879c3 */ /* 0x001e220000002500 */
[----:B------:R-:W-:Y:S02]  /*02b0*/  ELECT P0, URZ, PT ;  /* 0x00000000003f782f */ /* 0x000fe40003800000 */
[----:B------:R-:W-:Y:S01]  /*02c0*/  LEA.HI R7, R7, R18, RZ, 0x7 ;  /* 0x0000001207077211 */ /* 0x000fe200078f38ff */
[----:B------:R-:W1:Y:S01]  /*02d0*/  S2R R4, SR_CTAID.Y ;  /* 0x0000000000047919 */ /* 0x000e620000002600 */
[----:B------:R-:W-:Y:S01]  /*02e0*/  SHF.R.S32.HI R8, RZ, 0x1f, R3 ;  /* 0x0000001fff087819 */ /* 0x000fe20000011403 */
[----:B------:R-:W-:Y:S01]  /*02f0*/  ULDC UR4, c[0x0][0x150] ;  /* 0x0000540000047ab9 */ /* 0x000fe20000000800 */
[----:B------:R-:W-:Y:S01]  /*0300*/  LOP3.LUT R7, R7, 0xffffff80, RZ, 0xc0, !PT ;  /* 0xffffff8007077812 */ /* 0x000fe200078ec0ff */
[----:B------:R-:W-:Y:S01]  /*0310*/  NOP ;  /* 0x0000000000007918 */ /* 0x000fe20000000000 */
[----:B------:R-:W-:Y:S01]  /*0320*/  LEA.HI R8, R8, R3, RZ, 0x2 ;  /* 0x0000000308087211 */ /* 0x000fe200078f10ff */
[----:B------:R-:W2:Y:S01]  /*0330*/  LDC R10, c[0x0][0x144] ;  /* 0x00005100ff0a7b82 */ /* 0x000ea20000000800 */
[----:B------:R-:W-:Y:S01]  /*0340*/  NOP ;  /* 0x0000000000007918 */ /* 0x000fe20000000000 */
[----:B------:R-:W-:Y:S01]  /*0350*/  IMAD.IADD R6, R18, 0x1, -R7 ;  /* 0x0000000112067824 */ /* 0x000fe200078e0a07 */
[----:B------:R-:W-:Y:S01]  /*0360*/  LOP3.LUT R8, R8, 0x3ffffffc, RZ, 0xc0, !PT ;  /* 0x3ffffffc08087812 */ /* 0x000fe200078ec0ff */
[----:B------:R-:W-:Y:S01]  /*0370*/  IMAD.MOV.U32 R23, RZ, RZ, 0x1 ;  /* 0x00000001ff177424 */ /* 0x000fe200078e00ff */
[----:B------:R-:W-:-:S02]  /*0380*/  ISETP.NE.AND P3, PT, R5, RZ, PT ;  /* 0x000000ff0500720c */ /* 0x000fc40003f65270 */
[----:B------:R-:W-:Y:S01]  /*0390*/  SHF.R.S32.HI R7, RZ, 0x1f, R6 ;  /* 0x0000001fff077819 */ /* 0x000fe20000011406 */
[----:B------:R-:W-:Y:S01]  /*03a0*/  IMAD.IADD R8, R3, 0x1, -R8 ;  /* 0x0000000103087824 */ /* 0x000fe200078e0a08 */
[----:B------:R-:W3:Y:S02]  /*03b0*/  LDC R13, c[0x0][0x140] ;  /* 0x00005000ff0d7b82 */ /* 0x000ee40000000800 */
[----:B------:R-:W-:Y:S02]  /*03c0*/  LEA.HI R7, R7, R6, RZ, 0x3 ;  /* 0x0000000607077211 */ /* 0x000fe400078f18ff */
[----:B-----5:R-:W-:Y:S02]  /*03d0*/  ISETP.NE.OR P0, PT, R0, RZ, !P0 ;  /* 0x000000ff0000720c */ /* 0x020fe40004705670 */
[--C-:B------:R-:W-:Y:S02]  /*03e0*/  SHF.R.S32.HI R0, RZ, 0x3, R7.reuse ;  /* 0x00000003ff007819 */ /* 0x100fe40000011407 */
[----:B------:R-:W-:-:S02]  /*03f0*/  SHF.R.S32.HI R7, RZ, 0x1f, R7 ;  /* 0x0000001fff077819 */ /* 0x000fc40000011407 */
[----:B0-----:R-:W-:Y:S02]  /*0400*/  I2FP.F32.U32 R9, UR8 ;  /* 0x0000000800097c45 */ /* 0x001fe40008201000 */
[----:B------:R-:W-:-:S03]  /*0410*/  LEA.HI R7, R7, R0, RZ, 0x2 ;  /* 0x0000000007077211 */ /* 0x000fc600078f10ff */
[----:B------:R-:W-:Y:S01]  /*0420*/  FMUL R9, R9, UR4 ;  /* 0x0000000409097c20 */ /* 0x000fe20008400000 */
[----:B------:R-:W-:Y:S01]  /*0430*/  LOP3.LUT R7, R7, 0xfffffffc, RZ, 0xc0, !PT ;  /* 0xfffffffc07077812 */ /* 0x000fe200078ec0ff */
[----:B------:R-:W-:Y:S01]  /*0440*/  VOTEU.ALL UP0, P0 ;  /* 0x00000000003f7886 */ /* 0x000fe20000000000 */
[----:B-1----:R-:W-:Y:S01]  /*0450*/  I2FP.F32.U32 R3, R4 ;  /* 0x0000000400037245 */ /* 0x002fe20000201000 */
[----:B------:R-:W-:Y:S01]  /*0460*/  ULDC UR4, c[0x0][0x154] ;  /* 0x0000550000047ab9 */ /* 0x000fe20000000800 */
[----:B------:R-:W-:Y:S01]  /*0470*/  VOTEU.ALL UP1, P0 ;  /* 0x00000000003f7886 */ /* 0x000fe20000020000 */
[----:B------:R-:W0:Y:S01]  /*0480*/  F2I.U32.TRUNC.NTZ R9, R9 ;  /* 0x0000000900097305 */ /* 0x000e22000020f000 */
[----:B------:R-:W-:Y:S01]  /*0490*/  IMAD.IADD R7, R0, 0x1, -R7 ;  /* 0x0000000100077824 */ /* 0x000fe200078e0a07 */
[----:B------:R-:W1:Y:S01]  /*04a0*/  @!UP0 S2UR UR7, SR_CgaCtaId ;  /* 0x00000000000789c3 */ /* 0x000e620000008800 */
[----:B------:R-:W-:Y:S01]  /*04b0*/  FMUL R12, R3, UR4 ;  /* 0x00000004030c7c20 */ /* 0x000fe20008400000 */
[----:B------:R-:W-:Y:S01]  /*04c0*/  UMOV UR4, 0x20 ;  /* 0x0000002000047882 */ /* 0x000fe20000000000 */
[----:B------:R-:W-:Y:S01]  /*04d0*/  IMAD R8, R8, 0x4, R7 ;  /* 0x0000000408087824 */ /* 0x000fe200078e0207 */
[----:B------:R-:W-:Y:S01]  /*04e0*/  @!UP0 UMOV UR6, 0x400 ;  /* 0x0000040000068882 */ /* 0x000fe20000000000 */
[----:B------:R-:W-:-:S04]  /*04f0*/  @!UP0 UIADD3 UR4, -UR4, 0x100000, URZ ;  /* 0x0010000004048890 */ /* 0x000fc8000fffe13f */
[----:B------:R-:W-:Y:S02]  /*0500*/  @!UP0 USHF.L.U32 UR5, UR4, 0xb, URZ ;  /* 0x0000000b04058899 */ /* 0x000fe4000800063f */
[----:B------:R-:W-:Y:S01]  /*0510*/  @!UP0 USHF.L.U32 UR4, UR4, 0x1, URZ ;  /* 0x0000000104048899 */ /* 0x000fe2000800063f */
[----:B---3--:R-:W-:Y:S01]  /*0520*/  ISETP.EQ.U32.AND P2, PT, R13, 0x1, PT ;  /* 0x000000010d00780c */ /* 0x008fe20003f42070 */
[----:B------:R-:W3:Y:S01]  /*0530*/  F2I.U32.TRUNC.NTZ R12, R12 ;  /* 0x0000000c000c7305 */ /* 0x000ee2000020f000 */
[----:B------:R-:W-:Y:S01]  /*0540*/  LEA.HI R0, R8, R8, RZ, 0x1 ;  /* 0x0000000808007211 */ /* 0x000fe200078f08ff */
[----:B------:R-:W5:Y:S03]  /*0550*/  LDC R7, c[0x0][0x148] ;  /* 0x00005200ff077b82 */ /* 0x000f660000000800 */
[----:B------:R-:W-:Y:S01]  /*0560*/  LOP3.LUT R11, R0, 0xfffffffe, RZ, 0xc0, !PT ;  /* 0xfffffffe000b7812 */ /* 0x000fe200078ec0ff */
[----:B0-----:R-:W-:Y:S01]  /*0570*/  IMAD.MOV R15, RZ, RZ, -R9 ;  /* 0x000000ffff0f7224 */ /* 0x001fe200078e0a09 */
[----:B------:R-:W-:-:S03]  /*0580*/  SHF.R.S32.HI R9, RZ, 0x1f, R2 ;  /* 0x0000001fff097819 */ /* 0x000fc60000011402 */
[----:B--2---:R-:W-:Y:S01]  /*0590*/  IMAD R3, R10, R15, UR8 ;  /* 0x000000080a037e24 */ /* 0x004fe2000f8e020f */
[----:B------:R-:W-:Y:S01]  /*05a0*/  LEA.HI R9, R9, R2, RZ, 0x2 ;  /* 0x0000000209097211 */ /* 0x000fe200078f10ff */
[C---:B------:R-:W-:Y:S02]  /*05b0*/  IMAD.IADD R0, R8.reuse, 0x1, -R11 ;  /* 0x0000000108007824 */ /* 0x040fe400078e0a0b */
[----:B------:R-:W-:Y:S01]  /*05c0*/  IMAD.SHL.U32 R11, R8, 0x4, RZ ;  /* 0x00000004080b7824 */ /* 0x000fe200078e00ff */
[----:B------:R-:W-:Y:S01]  /*05d0*/  LOP3.LUT R9, R9, 0xfffffffc, RZ, 0xc0, !PT ;  /* 0xfffffffc09097812 */ /* 0x000fe200078ec0ff */
[----:B---3--:R-:W-:Y:S01]  /*05e0*/  IMAD.MOV R21, RZ, RZ, -R12 ;  /* 0x000000ffff157224 */ /* 0x008fe200078e0a0c */
[----:B------:R-:W-:Y:S01]  /*05f0*/  ISETP.NE.AND P4, PT, R0, R3, PT ;  /* 0x000000030000720c */ /* 0x000fe20003f85270 */
[----:B-1----:R-:W-:Y:S01]  /*0600*/  @!UP0 ULEA UR6, UR7, UR6, 0x18 ;  /* 0x0000000607068291 */ /* 0x002fe2000f8ec03f */
[----:B------:R-:W-:Y:S01]  /*0610*/  LOP3.LUT R22, R8, 0xc, R11, 0x78, !PT ;  /* 0x0000000c08167812 */ /* 0x000fe200078e780b */
[----:B------:R-:W-:Y:S01]  /*0620*/  IMAD.IADD R0, R2, 0x1, -R9 ;  /* 0x0000000102007824 */ /* 0x000fe200078e0a09 */
[----:B------:R-:W-:Y:S01]  /*0630*/  VOTEU.ALL UP0, P0 ;  /* 0x00000000003f7886 */ /* 0x000fe20000000000 */
[----:B------:R-:W-:Y:S01]  /*0640*/  LOP3.LUT P0, RZ, R6, 0x7, RZ, 0xc0, !PT ;  /* 0x0000000706ff7812 */ /* 0x000fe2000780c0ff */
[----:B------:R-:W-:-:S02]  /*0650*/  VIADD R6, R5, 0xffffffff ;  /* 0xffffffff05067836 */ /* 0x000fc40000000000 */
[----:B------:R-:W-:Y:S01]  /*0660*/  ISETP.NE.AND P1, PT, R0, 0x3, PT ;  /* 0x000000030000780c */ /* 0x000fe20003f25270 */
[----:B-----5:R-:W-:Y:S01]  /*0670*/  IMAD R9, R7, R21, R4 ;  /* 0x0000001507097224 */ /* 0x020fe200078e0204 */
[----:B------:R-:W-:Y:S02]  /*0680*/  ISETP.LT.U32.AND P0, PT, R22, 0x2, !P0 ;  /* 0x000000021600780c */ /* 0x000fe40004701070 */
[----:B------:R-:W-:Y:S01]  /*0690*/  ISETP.EQ.OR P1, PT, R0, RZ, !P1 ;  /* 0x000000ff0000720c */ /* 0x000fe20004f22670 */
[----:B------:R-:W0:Y:S02]  /*06a0*/  FENCE.VIEW.ASYNC.S ;  /* 0x00000000000073c6 */ /* 0x000e240000000000 */
[----:B0-----:R0:W1:Y:S01]  /*06b0*/  @!UP0 SYNCS.EXCH.64 URZ, [UR6+0x30], UR4 ;  /* 0x00003004063f85b2 */ /* 0x0010620008000100 */
[----:B------:R-:W-:Y:S02]  /*06c0*/  @P4 LEA.HI R2, R22, R22, RZ, 0x1 ;  /* 0x0000001616024211 */ /* 0x000fe400078f08ff */
[----:B------:R-:W-:-:S02]  /*06d0*/  ISETP.EQ.AND P1, PT, R5, RZ, P1 ;  /* 0x000000ff0500720c */ /* 0x000fc40000f22270 */
[----:B------:R-:W-:Y:S02]  /*06e0*/  @P4 SHF.R.S32.HI R2, RZ, 0x1, R2 ;  /* 0x00000001ff024819 */ /* 0x000fe40000011402 */
[----:B------:R-:W-:Y:S02]  /*06f0*/  ISETP.GE.U32.AND P6, PT, R6, 0x2, PT ;  /* 0x000000020600780c */ /* 0x000fe40003fc6070 */
[----:B------:R-:W-:Y:S02]  /*0700*/  @P4 ISETP.NE.AND P5, PT, R2, R9, PT ;  /* 0x000000090200420c */ /* 0x000fe40003fa5270 */
[----:B------:R-:W-:Y:S02]  /*0710*/  SEL R2, RZ, 0x1, !P0 ;  /* 0x00000001ff027807 */ /* 0x000fe40004000000 */
[----:B------:R-:W-:Y:S02]  /*0720*/  @P4 SEL R23, RZ, 0x1, P5 ;  /* 0x00000001ff174807 */ /* 0x000fe40002800000 */
[----:B------:R-:W-:Y:S01]  /*0730*/  SEL R19, RZ, 0x1, !P1 ;  /* 0x00000001ff137807 */ /* 0x000fe20004800000 */
[----:B------:R0:W2:Y:S01]  /*0740*/  @!UP1 SYNCS.EXCH.64 URZ, [UR6+0x38], UR4 ;  /* 0x00003804063f95b2 */ /* 0x0000a20008000100 */
[----:B------:R-:W-:Y:S01]  /*0750*/  LOP3.LUT R23, R23, R2, RZ, 0xc0, !PT ;  /* 0x0000000217177212 */ /* 0x000fe200078ec0ff */
[----:B------:R-:W-:Y:S01]  /*0760*/  NOP ;  /* 0x0000000000007918 */ /* 0x000fe20000000000 */
[----:B------:R-:W-:Y:S01]  /*0770*/  SEL R19, R19, 0x2, P6 ;  /* 0x0000000213137807 */ /* 0x000fe20003000000 */
[----:B------:R-:W-:Y:S06]  /*0780*/  @!P2 BRA `(.L_x_3) ;  /* 0x000000000008a947 */ /* 0x000fec0003800000 */
[----:B-12-4-:R-:W-:Y:S01]  /*0790*/  UCGABAR_ARV ;  /* 0x00000000000079c7 */ /* 0x016fe20008000000 */
[----:B------:R-:W-:Y:S05]  /*07a0*/  BRA `(.L_x_4) ;  /* 0x0000000000047947 */ /* 0x000fea0003800000 */
.L_x_3:
[----:B-12-4-:R-:W-:Y:S01]  /*07b0*/  NOP ;  /* 0x0000000000007918 */ /* 0x016fe20000000000 */
.L_x_4:
[----:B------:R-:W1:Y:S01]  /*07c0*/  LDC R2, c[0x0][0x65c] ;  /* 0x00019700ff027b82 */ /* 0x000e620000000800 */
[----:B------:R-:W-:Y:S02]  /*07d0*/  IMAD.U32 R8, RZ, RZ, UR8 ;  /* 0x00000008ff087e24 */ /* 0x000fe4000f8e00ff */
[----:B------:R-:W-:Y:S01]  /*07e0*/  IMAD.MOV.U32 R9, RZ, RZ, RZ ;  /* 0x000000ffff097224 */ /* 0x000fe200078e00ff */
[----:B-1----:R-:W-:-:S04]  /*07f0*/  ISETP.NE.AND P1, PT, R2, 0x1, PT ;  /* 0x000000010200780c */ /* 0x002fc80003f25270 */
[----:B------:R-:W-:-:S09]  /*0800*/  P2R R5, PR, RZ, 0x2 ;  /* 0x00000002ff057803 */ /* 0x000fd20000000000 */
[----:B------:R-:W1:Y:S01]  /*0810*/  @P1 LDC R17, c[0x0][0x10] ;  /* 0x00000400ff111b82 */ /* 0x000e620000000800 */
[----:B------:R-:W-:Y:S02]  /*0820*/  @P1 IMAD.MOV.U32 R5, RZ, RZ, RZ ;  /* 0x000000ffff051224 */ /* 0x000fe400078e00ff */
[----:B------:R-:W-:-:S05]  /*0830*/  @P1 IMAD.MOV.U32 R13, RZ, RZ, RZ ;  /* 0x000000ffff0d1224 */ /* 0x000fca00078e00ff */
[----:B------:R-:W2:Y:S01]  /*0840*/  @!P1 LDC R11, c[0x0][0xc] ;  /* 0x00000300ff0b9b82 */ /* 0x000ea20000000800 */
[----:B-1----:R-:W-:-:S04]  /*0850*/  @P1 IMAD.WIDE.U32 R16, R17, UR8, R4 ;  /* 0x0000000811101c25 */ /* 0x002fc8000f8e0004 */
[----:B------:R-:W-:Y:S02]  /*0860*/  @P1 IMAD.IADD R17, R17, 0x1, R13 ;  /* 0x0000000111111824 */ /* 0x000fe400078e020d */
[----:B--2---:R-:W-:-:S04]  /*0870*/  @!P1 IMAD.WIDE.U32 R8, R4, R11, R8 ;  /* 0x0000000b04089225 */ /* 0x004fc800078e0008 */
[----:B------:R-:W-:Y:S02]  /*0880*/  @!P1 IMAD.MOV.U32 R16, RZ, RZ, R8 ;  /* 0x000000ffff109224 */ /* 0x000fe400078e0008 */
[----:B------:R-:W-:Y:S01]  /*0890*/  @!P1 IMAD.MOV.U32 R17, RZ, RZ, R9 ;  /* 0x000000ffff119224 */ /* 0x000fe200078e0009 */
[----:B------:R-:W-:Y:S06]  /*08a0*/  @!P2 BRA `(.L_x_5) ;  /* 0x00000000000ca947 */ /* 0x000fec0003800000 */
[----:B------:R-:W-:Y:S01]  /*08b0*/  UCGABAR_WAIT ;  /* 0x0000000000007dc7 */ /* 0x000fe20008000000 */
[----:B------:R-:W-:Y:S01]  /*08c0*/  CCTL.IVALL ;  /* 0x00000000ff00798f */ /* 0x000fe20002000000 */
[----:B------:R-:W-:Y:S05]  /*08d0*/  BRA `(.L_x_6) ;  /* 0x0000000000047947 */ /* 0x000fea0003800000 */
.L_x_5:
[----:B------:R-:W-:Y:S06]  /*08e0*/  BAR.SYNC.DEFER_BLOCKING 0x0 ;  /* 0x0000000000007b1d */ /* 0x000fec0000010000 */
.L_x_6:
[----:B------:R-:W-:Y:S05]  /*08f0*/  @!P3 BRA `(.L_x_7) ;  /* 0x000000f400fcb947 */ /* 0x000fea0003800000 */
[----:B------:R-:W-:-:S13]  /*0900*/  ISETP.GT.U32.AND P0, PT, R6, 0x1, PT ;  /* 0x000000010600780c */ /* 0x000fda0003f04070 */
[----:B0-----:R-:W-:Y:S05]  /*0910*/  @P0 EXIT ;  /* 0x000000000000094d */ /* 0x001fea0003800000 */
[----:B------:R-:W-:Y:S01]  /*0920*/  ULDC.64 UR4, c[0x0][0x650] ;  /* 0x0001940000047ab9 */ /* 0x000fe20000000a00 */
[----:B------:R-:W-:Y:S01]  /*0930*/  PRMT R0, RZ, 0x7610, R0 ;  /* 0x00007610ff007816 */ /* 0x000fe20000000000 */
[----:B------:R-:W-:Y:S01]  /*0940*/  IMAD.MOV.U32 R148, RZ, RZ, -0x1 ;  /* 0xffffffffff947424 */ /* 0x000fe200078e00ff */
[----:B------:R-:W-:Y:S01]  /*0950*/  ISETP.GE.U32.AND P0, PT, R16, UR4, PT ;  /* 0x0000000410007c0c */ /* 0x000fe2000bf06070 */
[----:B------:R-:W-:Y:S02]  /*0960*/  IMAD.MOV.U32 R149, RZ, RZ, -0x1 ;  /* 0xffffffffff957424 */ /* 0x000fe400078e00ff */
[----:B------:R-:W-:Y:S01]  /*0970*/  IMAD.MOV.U32 R147, RZ, RZ, -0x1 ;  /* 0xffffffffff937424 */ /* 0x000fe200078e00ff */
[----:B------:R-:W-:-:S13]  /*0980*/  ISETP.GE.U32.AND.EX P0, PT, R17, UR5, PT, P0 ;  /* 0x0000000511007c0c */ /* 0x000fda000bf06100 */
[----:B------:R-:W-:Y:S05]  /*0990*/  @P0 BRA `(.L_x_8) ;  /* 0x0000000400280947 */ /* 0x000fea0003800000 */
[----:B------:R-:W0:Y:S01]  /*09a0*/  LDC.64 R24, c[0x0][0x628] ;  /* 0x00018a00ff187b82 */ /* 0x000e220000000a00 */
[----:B------:R-:W-:Y:S02]  /*09b0*/  IMAD.MOV.U32 R8, RZ, RZ, R16 ;  /* 0x000000ffff087224 */ /* 0x000fe400078e0010 */
[----:B------:R-:W-:-:S05]  /*09c0*/  IMAD.MOV.U32 R9, RZ, RZ, R17 ;  /* 0x000000ffff097224 */ /* 0x000fca00078e0011 */
[----:B------:R-:W1:Y:S08]  /*09d0*/  LDC R0, c[0x0][0x630] ;  /* 0x00018c00ff007b82 */ /* 0x000e700000000800 */
[----:B------:R-:W2:Y:S01]  /*09e0*/  LDC.64 R26, c[0x0][0x620] ;  /* 0x00018800ff1a7b82 */ /* 0x000ea20000000a00 */
[----:B0-----:R-:W-:-:S04]  /*09f0*/  ISETP.NE.U32.AND P0, PT, R24, RZ, PT ;  /* 0x000000ff1800720c */ /* 0x001fc80003f05070 */
[----:B------:R-:W-:-:S13]  /*0a00*/  ISETP.NE.AND.EX P0, PT, R25, RZ, PT, P0 ;  /* 0x000000ff1900720c */ /* 0x000fda0003f05300 */
[----:B-12---:R-:W-:Y:S05]  /*0a10*/  @!P0 BRA `(.L_x_9) ;  /* 0x0000000000288947 */ /* 0x006fea0003800000 */
[----:B------:R-:W0:Y:S02]  /*0a20*/  LDC R13, c[0x0][0x634] ;  /* 0x00018d00ff0d7b82 */ /* 0x000e240000000800 */
[----:B0-----:R-:W-:-:S05]  /*0a30*/  IADD3 R13, P0, R16, R13, RZ ;  /* 0x0000000d100d7210 */ /* 0x001fca0007f1e0ff */
[----:B------:R-:W-:-:S04]  /*0a40*/  IMAD.X R15, RZ, RZ, R17, P0 ;  /* 0x000000ffff0f7224 */ /* 0x000fc800000e0611 */
[----:B------:R-:W-:-:S04]  /*0a50*/  IMAD.WIDE.U32 R8, R15, R24, RZ ;  /* 0x000000180f087225 */ /* 0x000fc800078e00ff */
[----:B------:R-:W-:-:S04]  /*0a60*/  IMAD.WIDE.U32 R10, P0, R13, R25, R8 ;  /* 0x000000190d0a7225 */ /* 0x000fc80007800008 */
[----:B------:R-:W-:-:S04]  /*0a70*/  IMAD.WIDE.U32 R8, R13, R24, RZ ;  /* 0x000000180d087225 */ /* 0x000fc800078e00ff */
[----:B------:R-:W-:Y:S01]  /*0a80*/  IMAD.X R13, RZ, RZ, RZ, P0 ;  /* 0x000000ffff0d7224 */ /* 0x000fe200000e06ff */
[----:B------:R-:W-:Y:S01]  /*0a90*/  IADD3 RZ, P0, R9, R10, RZ ;  /* 0x0000000a09ff7210 */ /* 0x000fe20007f1e0ff */
[----:B------:R-:W-:-:S04]  /*0aa0*/  IMAD.MOV.U32 R12, RZ, RZ, R11 ;  /* 0x000000ffff0c7224 */ /* 0x000fc800078e000b */
[----:B------:R-:W-:-:S08]  /*0ab0*/  IMAD.WIDE.U32.X R8, R15, R25, R12, P0 ;  /* 0x000000190f087225 */ /* 0x000fd000000e040c */
.L_x_9:
[----:B------:R-:W0:Y:S01]  /*0ac0*/  LDC.64 R24, c[0x0][0x640] ;  /* 0x00019000ff187b82 */ /* 0x000e220000000a00 */
[-CC-:B------:R-:W-:Y:S01]  /*0ad0*/  SHF.R.U64 R147, R8, R0.reuse, R9.reuse ;  /* 0x0000000008937219 */ /* 0x180fe20000001209 */
[----:B------:R-:W-:Y:S01]  /*0ae0*/  IMAD R30, R7, R21, R4 ;  /* 0x00000015071e7224 */ /* 0x000fe200078e0204 */
[----:B------:R-:W-:Y:S01]  /*0af0*/  SHF.R.U32.HI R0, RZ, R0, R9 ;  /* 0x00000000ff007219 */ /* 0x000fe20000011609 */
[----:B------:R-:W-:Y:S01]  /*0b00*/  IMAD.MOV.U32 R21, RZ, RZ, 0x1 ;  /* 0x00000001ff157424 */ /* 0x000fe200078e00ff */
[----:B------:R-:W-:-:S03]  /*0b10*/  IADD3 R5, P0, RZ, -R147, RZ ;  /* 0x80000093ff057210 */ /* 0x000fc60007f1e0ff */
[----:B------:R-:W1:Y:S02]  /*0b20*/  LDC R6, c[0x0][0x618] ;  /* 0x00018600ff067b82 */ /* 0x000e640000000800 */
[----:B------:R-:W-:-:S04]  /*0b30*/  IMAD.X R9, RZ, RZ, ~R0, P0 ;  /* 0x000000ffff097224 */ /* 0x000fc800000e0e00 */
[-C--:B------:R-:W-:Y:S02]  /*0b40*/  IMAD R0, R9, R26.reuse, RZ ;  /* 0x0000001a09007224 */ /* 0x080fe400078e02ff */
[----:B------:R-:W2:Y:S01]  /*0b50*/  LDC R11, c[0x0][0x608] ;  /* 0x00018200ff0b7b82 */ /* 0x000ea20000000800 */
[----:B------:R-:W-:-:S04]  /*0b60*/  IMAD.WIDE.U32 R8, R5, R26, R16 ;  /* 0x0000001a05087225 */ /* 0x000fc800078e0010 */
[----:B------:R-:W-:-:S03]  /*0b70*/  IMAD R5, R5, R27, R0 ;  /* 0x0000001b05057224 */ /* 0x000fc600078e0200 */
[----:B------:R-:W3:Y:S01]  /*0b80*/  LDC R12, c[0x0][0x658] ;  /* 0x00019600ff0c7b82 */ /* 0x000ee20000000800 */
[----:B0-----:R-:W-:Y:S01]  /*0b90*/  ISETP.NE.U32.AND P0, PT, R24, RZ, PT ;  /* 0x000000ff1800720c */ /* 0x001fe20003f05070 */
[----:B------:R-:W-:Y:S02]  /*0ba0*/  IMAD.IADD R5, R9, 0x1, R5 ;  /* 0x0000000109057824 */ /* 0x000fe400078e0205 */
[----:B------:R-:W-:Y:S01]  /*0bb0*/  IMAD.MOV.U32 R9, RZ, RZ, -0x1 ;  /* 0xffffffffff097424 */ /* 0x000fe200078e00ff */
[----:B------:R-:W-:-:S03]  /*0bc0*/  ISETP.NE.AND.EX P0, PT, R25, RZ, PT, P0 ;  /* 0x000000ff1900720c */ /* 0x000fc60003f05300 */
[----:B------:R-:W0:Y:S01]  /*0bd0*/  LDC R15, c[0x0][0x600] ;  /* 0x00018000ff0f7b82 */ /* 0x000e220000000800 */
[-CC-:B-1----:R-:W-:Y:S02]  /*0be0*/  SHF.R.U64 R13, R8, R6.reuse, R5.reuse ;  /* 0x00000006080d7219 */ /* 0x182fe40000001205 */
[----:B------:R-:W-:-:S05]  /*0bf0*/  SHF.R.U32.HI R0, RZ, R6, R5 ;  /* 0x00000006ff007219 */ /* 0x000fca0000011605 */
[----:B------:R-:W1:Y:S01]  /*0c00*/  LDC R14, c[0x0][0x648] ;  /* 0x00019200ff0e7b82 */ /* 0x000e620000000800 */
[-CC-:B--2---:R-:W-:Y:S02]  /*0c10*/  SHF.R.U64 R27, R13, R11.reuse, R0.reuse ;  /* 0x0000000b0d1b7219 */ /* 0x184fe40000001200 */
[----:B------:R-:W-:-:S05]  /*0c20*/  SHF.R.U32.HI R5, RZ, R11, R0 ;  /* 0x0000000bff057219 */ /* 0x000fca0000011600 */
[----:B------:R-:W2:Y:S01]  /*0c30*/  LDC R20, c[0x0][0x638] ;  /* 0x00018e00ff147b82 */ /* 0x000ea20000000800 */
[-CC-:B---3--:R-:W-:Y:S02]  /*0c40*/  SHF.R.U64 R28, R27, R12.reuse, R5.reuse ;  /* 0x0000000c1b1c7219 */ /* 0x188fe40000001205 */
[-C--:B------:R-:W-:Y:S02]  /*0c50*/  SHF.L.U32 R0, R9, R12.reuse, RZ ;  /* 0x0000000c09007219 */ /* 0x080fe400000006ff */
[----:B------:R-:W-:Y:S01]  /*0c60*/  SHF.R.U32.HI R5, RZ, R12, R5 ;  /* 0x0000000cff057219 */ /* 0x000fe20000011605 */
[----:B------:R-:W-:Y:S01]  /*0c70*/  IMAD.MOV.U32 R4, RZ, RZ, R28 ;  /* 0x000000ffff047224 */ /* 0x000fe200078e001c */
[----:B------:R-:W-:Y:S01]  /*0c80*/  LOP3.LUT R10, RZ, R0, RZ, 0x33, !PT ;  /* 0x00000000ff0a7212 */ /* 0x000fe200078e33ff */
[----:B------:R-:W3:Y:S01]  /*0c90*/  LDC R26, c[0x0][0x610] ;  /* 0x00018400ff1a7b82 */ /* 0x000ee20000000800 */
[----:B------:R-:W-:Y:S05]  /*0ca0*/  @!P0 BRA `(.L_x_10) ;  /* 0x0000000000288947 */ /* 0x000fea0003800000 */
[----:B------:R-:W4:Y:S02]  /*0cb0*/  LDC R9, c[0x0][0x64c] ;  /* 0x00019300ff097b82 */ /* 0x000f240000000800 */
[----:B----4-:R-:W-:-:S05]  /*0cc0*/  IADD3 R9, P0, R28, R9, RZ ;  /* 0x000000091c097210 */ /* 0x010fca0007f1e0ff */
        /* <DEDUP_REMOVED lines=8> */
.L_x_10:
[----:B-1----:R-:W-:Y:S01]  /*0d50*/  SHF.R.U64 R4, R4, R14, R5 ;  /* 0x0000000e04047219 */ /* 0x002fe20000001205 */
[----:B0-----:R-:W-:Y:S01]  /*0d60*/  VIADD R6, R15, 0xffffffff ;  /* 0xffffffff0f067836 */ /* 0x001fe20000000000 */
[----:B------:R-:W-:Y:S02]  /*0d70*/  SHF.L.U32 R0, R21, R12, RZ ;  /* 0x0000000c15007219 */ /* 0x000fe400000006ff */
[----:B------:R-:W-:Y:S01]  /*0d80*/  LOP3.LUT R5, R27, R10, RZ, 0xc0, !PT ;  /* 0x0000000a1b057212 */ /* 0x000fe200078ec0ff */
[----:B------:R-:W-:Y:S01]  /*0d90*/  IMAD.MOV R7, RZ, RZ, -R4 ;  /* 0x000000ffff077224 */ /* 0x000fe200078e0a04 */
[----:B------:R-:W-:Y:S02]  /*0da0*/  SEL R3, R3, R30, !P1 ;  /* 0x0000001e03037207 */ /* 0x000fe40004800000 */
[----:B------:R-:W-:Y:S01]  /*0db0*/  LOP3.LUT R6, R13, R6, RZ, 0xc0, !PT ;  /* 0x000000060d067212 */ /* 0x000fe200078ec0ff */
[----:B------:R-:W-:Y:S02]  /*0dc0*/  IMAD R4, R0, R4, R5 ;  /* 0x0000000400047224 */ /* 0x000fe400078e0205 */
[----:B--2---:R-:W-:-:S02]  /*0dd0*/  IMAD R0, R7, R20, R28 ;  /* 0x0000001407007224 */ /* 0x004fc400078e021c */
[----:B---3--:R-:W-:Y:S02]  /*0de0*/  IMAD R3, R4, R26, R3 ;  /* 0x0000001a04037224 */ /* 0x008fe400078e0203 */
[----:B------:R-:W-:Y:S02]  /*0df0*/  IMAD R148, R0, R15, R6 ;  /* 0x0000000f00947224 */ /* 0x000fe400078e0206 */
[----:B------:R-:W-:-:S03]  /*0e00*/  IMAD.MOV.U32 R4, RZ, RZ, 0x1 ;  /* 0x00000001ff047424 */ /* 0x000fc600078e00ff */
[----:B------:R-:W-:Y:S02]  /*0e10*/  SEL R149, R148, R3, !P1 ;  /* 0x0000000394957207 */ /* 0x000fe40004800000 */
[----:B------:R-:W-:Y:S02]  /*0e20*/  PRMT R0, R4, 0x7610, R0 ;  /* 0x0000761004007816 */ /* 0x000fe40000000000 */
[----:B------:R-:W-:-:S07]  /*0e30*/  SEL R148, R3, R148, !P1 ;  /* 0x0000009403947207 */ /* 0x000fce0004800000 */
.L_x_8:
[----:B------:R-:W-:-:S08]  /*0e40*/  NOP ;  /* 0x0000000000007918 */ /* 0x000fd00000000000 */
[----:B------:R-:W0:Y:S02]  /*0e50*/  USETMAXREG.TRY_ALLOC.CTAPOOL UP0, 0xe8 ;  /* 0x000000e8000079c8 */ /* 0x000e240008000600 */
[----:B0-----:R-:W-:-:S13]  /*0e60*/  PLOP3.LUT P0, PT, PT, PT, UP0, 0x80, 0x0 ;  /* 0x000000000000781c */ /* 0x001fda0003f0f008 */
[----:B------:R-:W-:Y:S05]  /*0e70*/  @!P0 BRA `(.L_x_8) ;  /* 0xfffffffc00f08947 */ /* 0x000fea000383ffff */
[----:B------:R-:W-:Y:S01]  /*0e80*/  ULDC.64 UR4, c[0x0][0x598] ;  /* 0x0001660000047ab9 */ /* 0x000fe20000000a00 */
[----:B------:R-:W-:Y:S01]  /*0e90*/  ULDC.64 UR58, c[0x0][0x208] ;  /* 0x00008200003a7ab9 */ /* 0x000fe20000000a00 */
[----:B------:R-:W-:-:S04]  /*0ea0*/  ISETP.NE.U32.AND P0, PT, RZ, UR4, PT ;  /* 0x00000004ff007c0c */ /* 0x000fc8000bf05070 */
[----:B------:R-:W-:-:S13]  /*0eb0*/  ISETP.NE.AND.EX P0, PT, RZ, UR5, PT, P0 ;  /* 0x00000005ff007c0c */ /* 0x000fda000bf05300 */
[----:B------:R-:W-:Y:S05]  /*0ec0*/  @!P0 BRA `(.L_x_11) ;  /* 0x00000000001c8947 */ /* 0x000fea0003800000 */
[----:B------:R-:W0:Y:S02]  /*0ed0*/  LDC.64 R4, c[0x0][0x598] ;  /* 0x00016600ff047b82 */ /* 0x000e240000000a00 */
[----:B0-----:R-:W2:Y:S02]  /*0ee0*/  LDG.E.64 R4, desc[UR58][R4.64] ;  /* 0x0000003a04047981 */ /* 0x001ea4000c1e1b00 */
[----:B--2---:R-:W-:-:S04]  /*0ef0*/  ISETP.NE.U32.AND P0, PT, R4, RZ, PT ;  /* 0x000000ff0400720c */ /* 0x004fc80003f05070 */
[----:B------:R-:W-:-:S13]  /*0f00*/  ISETP.NE.AND.EX P0, PT, R5, RZ, PT, P0 ;  /* 0x000000ff0500720c */ /* 0x000fda0003f05300 */
[----:B------:R-:W-:Y:S05]  /*0f10*/  @!P0 BRA `(.L_x_11) ;  /* 0x0000000000088947 */ /* 0x000fea0003800000 */
[----:B------:R0:W5:Y:S01]  /*0f20*/  LD.E R144, desc[UR58][R4.64] ;  /* 0x0000003a04907980 */ /* 0x000162000c101900 */
[----:B------:R-:W-:Y:S05]  /*0f30*/  BRA `(.L_x_12) ;  /* 0x0000000000247947 */ /* 0x000fea0003800000 */
.L_x_11:
[----:B------:R-:W-:Y:S02]  /*0f40*/  ULDC.64 UR4, c[0x0][0x588] ;  /* 0x0001620000047ab9 */ /* 0x000fe40000000a00 */
[----:B------:R-:W-:-:S04]  /*0f50*/  ISETP.NE.U32.AND P0, PT, RZ, UR4, PT ;  /* 0x00000004ff007c0c */ /* 0x000fc8000bf05070 */
[----:B------:R-:W-:-:S13]  /*0f60*/  ISETP.NE.AND.EX P0, PT, RZ, UR5, PT, P0 ;  /* 0x00000005ff007c0c */ /* 0x000fda000bf05300 */
[----:B------:R-:W-:Y:S05]  /*0f70*/  @!P0 BRA `(.L_x_13) ;  /* 0x00000000000c8947 */ /* 0x000fea0003800000 */
[----:B------:R-:W0:Y:S02]  /*0f80*/  LDC.64 R144, c[0x0][0x588] ;  /* 0x00016200ff907b82 */ /* 0x000e240000000a00 */
[----:B0-----:R1:W5:Y:S01]  /*0f90*/  LDG.E R144, desc[UR58][R144.64] ;  /* 0x0000003a90907981 */ /* 0x001362000c1e1900 */
[----:B------:R-:W-:Y:S05]  /*0fa0*/  BRA `(.L_x_12) ;  /* 0x0000000000087947 */ /* 0x000fea0003800000 */
.L_x_13:
[----:B------:R-:W-:Y:S02]  /*0fb0*/  ULDC UR4, c[0x0][0x580] ;  /* 0x0001600000047ab9 */ /* 0x000fe40000000800 */
[----:B------:R-:W-:-:S07]  /*0fc0*/  IMAD.U32 R144, RZ, RZ, UR4 ;  /* 0x00000004ff907e24 */ /* 0x000fce000f8e00ff */
.L_x_12:
[----:B------:R-:W-:Y:S02]  /*0fd0*/  ULDC.64 UR4, c[0x0][0x5a0] ;  /* 0x0001680000047ab9 */ /* 0x000fe40000000a00 */
[----:B------:R-:W-:-:S04]  /*0fe0*/  ISETP.NE.U32.AND P0, PT, RZ, UR4, PT ;  /* 0x00000004ff007c0c */ /* 0x000fc8000bf05070 */
[----:B------:R-:W-:-:S13]  /*0ff0*/  ISETP.NE.AND.EX P0, PT, RZ, UR5, PT, P0 ;  /* 0x00000005ff007c0c */ /* 0x000fda000bf05300 */
[----:B------:R-:W-:Y:S05]  /*1000*/  @!P0 BRA `(.L_x_14) ;  /* 0x00000000001c8947 */ /* 0x000fea0003800000 */
[----:B0-----:R-:W0:Y:S02]  /*1010*/  LDC.64 R4, c[0x0][0x5a0] ;  /* 0x00016800ff047b82 */ /* 0x001e240000000a00 */
[----:B0-----:R-:W2:Y:S02]  /*1020*/  LDG.E.64 R4, desc[UR58][R4.64] ;  /* 0x0000003a04047981 */ /* 0x001ea4000c1e1b00 */
[----:B--2---:R-:W-:-:S04]  /*1030*/  ISETP.NE.U32.AND P0, PT, R4, RZ, PT ;  /* 0x000000ff0400720c */ /* 0x004fc80003f05070 */
[----:B------:R-:W-:-:S13]  /*1040*/  ISETP.NE.AND.EX P0, PT, R5, RZ, PT, P0 ;  /* 0x000000ff0500720c */ /* 0x000fda0003f05300 */
[----:B------:R-:W-:Y:S05]  /*1050*/  @!P0 BRA `(.L_x_14) ;  /* 0x0000000000088947 */ /* 0x000fea0003800000 */
[----:B-1----:R0:W5:Y:S01]  /*1060*/  LD.E R145, desc[UR58][R4.64] ;  /* 0x0000003a04917980 */ /* 0x002162000c101900 */
[----:B------:R-:W-:Y:S05]  /*1070*/  BRA `(.L_x_15) ;  /* 0x0000000000247947 */ /* 0x000fea0003800000 */
.L_x_14:
[----:B------:R-:W-:Y:S02]  /*1080*/  ULDC.64 UR4, c[0x0][0x590] ;  /* 0x0001640000047ab9 */ /* 0x000fe40000000a00 */
[----:B------:R-:W-:-:S04]  /*1090*/  ISETP.NE.U32.AND P0, PT, RZ, UR4, PT ;  /* 0x00000004ff007c0c */ /* 0x000fc8000bf05070 */
[----:B------:R-:W-:-:S13]  /*10a0*/  ISETP.NE.AND.EX P0, PT, RZ, UR5, PT, P0 ;  /* 0x00000005ff007c0c */ /* 0x000fda000bf05300 */
[----:B------:R-:W-:Y:S05]  /*10b0*/  @!P0 BRA `(.L_x_16) ;  /* 0x00000000000c8947 */ /* 0x000fea0003800000 */
[----:B0-----:R-:W1:Y:S02]  /*10c0*/  LDC.64 R4, c[0x0][0x590] ;  /* 0x00016400ff047b82 */ /* 0x001e640000000a00 */
[----:B-1----:R1:W5:Y:S01]  /*10d0*/  LDG.E R145, desc[UR58][R4.64] ;  /* 0x0000003a04917981 */ /* 0x002362000c1e1900 */
[----:B------:R-:W-:Y:S05]  /*10e0*/  BRA `(.L_x_15) ;  /* 0x0000000000087947 */ /* 0x000fea0003800000 */
.L_x_16:
[----:B------:R-:W-:Y:S02]  /*10f0*/  ULDC UR4, c[0x0][0x584] ;  /* 0x0001610000047ab9 */ /* 0x000fe40000000800 */
[----:B-1----:R-:W-:-:S07]  /*1100*/  IMAD.U32 R145, RZ, RZ, UR4 ;  /* 0x00000004ff917e24 */ /* 0x002fce000f8e00ff */
.L_x_15:
[----:B------:R-:W-:-:S13]  /*1110*/  LOP3.LUT P0, RZ, R0, 0xff, RZ, 0xc0, !PT ;  /* 0x000000ff00ff7812 */ /* 0x000fda000780c0ff */
[----:B------:R-:W-:Y:S05]  /*1120*/  @!P0 EXIT ;  /* 0x000000000000894d */ /* 0x000fea0003800000 */
[----:B------:R-:W-:Y:S01]  /*1130*/  ULDC UR4, c[0x0][0x28c] ;  /* 0x0000a30000047ab9 */ /* 0x000fe20000000800 */
[----:B------:R-:W-:Y:S01]  /*1140*/  LOP3.LUT R146, R19, 0x1, RZ, 0xfc, !PT ;  /* 0x0000000113927812 */ /* 0x000fe200078efcff */
[----:B------:R-:W-:Y:S01]  /*1150*/  UIADD3 UR4, UR4, 0x7f, URZ ;  /* 0x0000007f04047890 */ /* 0x000fe2000fffe03f */
[----:B------:R-:W-:Y:S01]  /*1160*/  UMOV UR38, URZ ;  /* 0x0000003f00267c82 */ /* 0x000fe20008000000 */
[----:B------:R-:W-:Y:S02]  /*1170*/  UMOV UR36, URZ ;  /* 0x0000003f00247c82 */ /* 0x000fe40008000000 */
[----:B------:R-:W-:-:S04]  /*1180*/  USHF.R.S32.HI UR5, URZ, 0x1f, UR4 ;  /* 0x0000001f3f057899 */ /* 0x000fc80008011404 */
[----:B------:R-:W-:-:S04]  /*1190*/  ULEA.HI UR5, UR5, UR4, URZ, 0x7 ;  /* 0x0000000405057291 */ /* 0x000fc8000f8f383f */
[----:B------:R-:W-:-:S12]  /*11a0*/  USHF.R.S32.HI UR39, URZ, 0x7, UR5 ;  /* 0x000000073f277899 */ /* 0x000fd80008011405 */
.L_x_274:
[----:B------:R-:W-:Y:S01]  /*11b0*/  LOP3.LUT R0, R18, 0x80, RZ, 0xc0, !PT ;  /* 0x0000008012007812 */ /* 0x000fe200078ec0ff */
[----:B--2---:R-:W2:Y:S01]  /*11c0*/  S2UR UR6, SR_CgaCtaId ;  /* 0x00000000000679c3 */ /* 0x004ea20000008800 */
[----:B------:R-:W-:Y:S02]  /*11d0*/  UMOV UR37, 0x400 ;  /* 0x0000040000257882 */ /* 0x000fe40000000000 */
[----:B------:R-:W-:-:S06]  /*11e0*/  SHF.R.U32.HI R0, RZ, 0x7, R0 ;  /* 0x00000007ff007819 */ /* 0x000fcc0000011600 */
[----:B---3--:R-:W3:Y:S01]  /*11f0*/  SHFL.IDX PT, R0, R0, RZ, 0x1f ;  /* 0x00001fff00007589 */ /* 0x008ee200000e0000 */
[----:B--2---:R-:W-:Y:S01]  /*1200*/  ULEA UR37, UR6, UR37, 0x18 ;  /* 0x0000002506257291 */ /* 0x004fe2000f8ec03f */
[----:B---3--:R-:W-:-:S13]  /*1210*/  R2UR UR4, R0 ;  /* 0x00000000000472ca */ /* 0x008fda00000e0000 */
[----:B------:R-:W-:-:S04]  /*1220*/  ULEA.HI UR5, UR4, UR4, URZ, 0x1 ;  /* 0x0000000404057291 */ /* 0x000fc8000f8f083f */
[----:B------:R-:W-:-:S04]  /*1230*/  ULOP3.LUT UR5, UR5, 0x7fffe, URZ, 0xc0, !UPT ;  /* 0x0007fffe05057892 */ /* 0x000fc8000f8ec03f */
[----:B------:R-:W-:-:S03]  /*1240*/  UIADD3 UR5, UR4, -UR5, URZ ;  /* 0x8000000504057290 */ /* 0x000fc6000fffe03f */
[----:B------:R-:W-:Y:S01]  /*1250*/  ULDC UR4, c[0x0][0x28c] ;  /* 0x0000a30000047ab9 */ /* 0x000fe20000000800 */
[----:B------:R-:W-:Y:S01]  /*1260*/  ULEA UR5, UR5, UR37, 0xd ;  /* 0x0000002505057291 */ /* 0x000fe2000f8e683f */
[----:B------:R-:W-:-:S03]  /*1270*/  ISETP.LT.AND P0, PT, RZ, UR4, PT ;  /* 0x00000004ff007c0c */ /* 0x000fc6000bf01270 */
[----:B------:R-:W-:-:S04]  /*1280*/  UIADD3 UR5, UR5, 0x100, URZ ;  /* 0x0000010005057890 */ /* 0x000fc8000fffe03f */
[----:B------:R-:W-:-:S04]  /*1290*/  USHF.R.U32.HI UR5, URZ, 0x4, UR5 ;  /* 0x000000043f057899 */ /* 0x000fc80008011605 */
[----:B------:R-:W-:Y:S02]  /*12a0*/  ULOP3.LUT UR57, UR5, 0x3fff, URZ, 0xc0, !UPT ;  /* 0x00003fff05397892 */ /* 0x000fe4000f8ec03f */
[----:B-1--4-:R-:W-:Y:S10]  /*12b0*/  @P0 BRA `(.L_x_17) ;  /* 0x0000000000400947 */ /* 0x012ff40003800000 */
[----:B------:R-:W-:Y:S01]  /*12c0*/  MOV R0, 0x0 ;  /* 0x0000000000007802 */ /* 0x000fe20000000f00 */
[----:B------:R-:W-:Y:S01]  /*12d0*/  ULDC.64 UR4, c[0x4][0x68] ;  /* 0x01001a0000047ab9 */ /* 0x000fe20000000a00 */
[----:B------:R-:W-:Y:S01]  /*12e0*/  ULDC.64 UR6, c[0x4][0x8] ;  /* 0x0100020000067ab9 */ /* 0x000fe20000000a00 */
[----:B01----:R-:W-:Y:S01]  /*12f0*/  IMAD.U32 R4, RZ, RZ, UR4 ;  /* 0x00000004ff047e24 */ /* 0x003fe2000f8e00ff */
[----:B------:R0:W1:Y:S01]  /*1300*/  LDC.64 R14, c[0x4][R0] ;  /* 0x01000000000e7b82 */ /* 0x0000620000000a00 */
[----:B------:R-:W-:Y:S01]  /*1310*/  IMAD.U32 R5, RZ, RZ, UR5 ;  /* 0x00000005ff057e24 */ /* 0x000fe2000f8e00ff */
[----:B------:R-:W-:Y:S01]  /*1320*/  ULDC.64 UR4, c[0x4][0x70] ;  /* 0x01001c0000047ab9 */ /* 0x000fe20000000a00 */
[----:B------:R-:W-:Y:S02]  /*1330*/  IMAD.U32 R10, RZ, RZ, UR6 ;  /* 0x00000006ff0a7e24 */ /* 0x000fe4000f8e00ff */
[----:B------:R-:W-:Y:S02]  /*1340*/  IMAD.U32 R6, RZ, RZ, UR4 ;  /* 0x00000004ff067e24 */ /* 0x000fe4000f8e00ff */
[----:B------:R-:W-:-:S02]  /*1350*/  IMAD.U32 R7, RZ, RZ, UR5 ;  /* 0x00000005ff077e24 */ /* 0x000fc4000f8e00ff */
[----:B------:R-:W-:Y:S02]  /*1360*/  IMAD.U32 R11, RZ, RZ, UR7 ;  /* 0x00000007ff0b7e24 */ /* 0x000fe4000f8e00ff */
[----:B------:R-:W-:Y:S02]  /*1370*/  IMAD.MOV.U32 R8, RZ, RZ, 0x1e1 ;  /* 0x000001e1ff087424 */ /* 0x000fe400078e00ff */
[----:B------:R-:W-:Y:S02]  /*1380*/  IMAD.MOV.U32 R12, RZ, RZ, 0x1 ;  /* 0x00000001ff0c7424 */ /* 0x000fe400078e00ff */
[----:B0-----:R-:W-:-:S07]  /*1390*/  IMAD.MOV.U32 R13, RZ, RZ, RZ ;  /* 0x000000ffff0d7224 */ /* 0x001fce00078e00ff */
[----:B------:R-:W-:-:S07]  /*13a0*/  LEPC R20, `(.L_x_17) ;  /* 0x000000001014794e */ /* 0x000fce0000000000 */
[----:B-1---5:R-:W-:Y:S05]  /*13b0*/  CALL.ABS.NOINC R14 ;  /* 0x000000000e007343 */ /* 0x022fea0003c00000 */
.L_x_17:
[----:B------:R-:W-:-:S13]  /*13c0*/  ISETP.NE.AND P0, PT, R146, 0x3, PT ;  /* 0x000000039200780c */ /* 0x000fda0003f05270 */
[----:B------:R-:W-:Y:S05]  /*13d0*/  @!P0 BRA `(.L_x_18) ;  /* 0x0000000000048947 */ /* 0x000fea0003800000 */
[----:B------:R-:W-:Y:S01]  /*13e0*/  BPT.TRAP 0x1 ;  /* 0x000000040000795c */ /* 0x000fe20000300000 */
.L_x_18:
[----:B------:R-:W-:Y:S02]  /*13f0*/  IMAD.U32 R3, RZ, RZ, UR36 ;  /* 0x00000024ff037e24 */ /* 0x000fe4000f8e00ff */
[----:B------:R-:W-:-:S03]  /*1400*/  IMAD.U32 R0, RZ, RZ, UR38 ;  /* 0x00000026ff007e24 */ /* 0x000fc6000f8e00ff */
[----:B------:R-:W-:Y:S02]  /*1410*/  LEA R3, R3, UR37, 0x3 ;  /* 0x0000002503037c11 */ /* 0x000fe4000f8e18ff */
[----:B------:R-:W-:-:S04]  /*1420*/  SHF.L.U32 R0, R0, 0x1f, RZ ;  /* 0x0000001f00007819 */ /* 0x000fc800000006ff */
[----:B------:R2:W3:Y:S01]  /*1430*/  SYNCS.PHASECHK.TRANS64.TRYWAIT P1, [R3+URZ], R0 ;  /* 0x00000000030075a7 */ /* 0x0004e2000802017f */
[----:B------:R-:W-:Y:S05]  /*1440*/  @!P0 BRA `(.L_x_19) ;  /* 0x0000000000048947 */ /* 0x000fea0003800000 */
[----:B------:R-:W-:Y:S01]  /*1450*/  BPT.TRAP 0x1 ;  /* 0x000000040000795c */ /* 0x000fe20000300000 */
.L_x_19:
[----:B---3--:R-:W-:Y:S05]  /*1460*/  @P1 BRA `(.L_x_20) ;  /* 0x0000000000081947 */ /* 0x008fea0003800000 */
[----:B------:R-:W3:Y:S02]  /*1470*/  SYNCS.PHASECHK.TRANS64.TRYWAIT P1, [R3+URZ], R0 ;  /* 0x00000000030075a7 */ /* 0x000ee4000802017f */
[----:B---3--:R-:W-:Y:S05]  /*1480*/  @!P1 BRA `(.L_x_21) ;  /* 0x0000010000689947 */ /* 0x008fea0003800000 */
.L_x_20:
[----:B------:R-:W-:-:S04]  /*1490*/  UISETP.LT.AND UP0, UPT, UR39, 0x1, UPT ;  /* 0x000000012700788c */ /* 0x000fc8000bf01270 */
[----:B------:R-:W-:-:S06]  /*14a0*/  USEL UR4, UR39, 0x1, UP0 ;  /* 0x0000000127047887 */ /* 0x000fcc0008000000 */
[----:B--23--:R-:W-:Y:S01]  /*14b0*/  IMAD.U32 R0, RZ, RZ, UR4 ;  /* 0x00000004ff007e24 */ /* 0x00cfe2000f8e00ff */
[----:B------:R-:W-:Y:S05]  /*14c0*/  WARPSYNC.ALL ;  /* 0x0000000000007948 */ /* 0x000fea0003800000 */
[----:B------:R-:W-:-:S04]  /*14d0*/  IADD3 R0, -R0, UR39, RZ ;  /* 0x0000002700007c10 */ /* 0x000fc8000fffe1ff */
[----:B------:R-:W-:Y:S01]  /*14e0*/  ISETP.GE.AND P1, PT, R0, 0x1, PT ;  /* 0x000000010000780c */ /* 0x000fe20003f26270 */
[----:B------:R-:W-:Y:S01]  /*14f0*/  UIADD3 UR4, UR37, 0x10100, URZ ;  /* 0x0001010025047890 */ /* 0x000fe2000fffe03f */
[----:B------:R-:W-:Y:S01]  /*1500*/  WARPGROUP.ARRIVE ;  /* 0x00000000000079c5 */ /* 0x000fe20000000000 */
[----:B------:R-:W-:Y:S02]  /*1510*/  ULOP3.LUT UR57, UR57, 0x10000, URZ, 0xfc, !UPT ;  /* 0x0001000039397892 */ /* 0x000fe4000f8efc3f */
[----:B------:R-:W-:Y:S02]  /*1520*/  USHF.R.U32.HI UR4, URZ, 0x4, UR4 ;  /* 0x000000043f047899 */ /* 0x000fe40008011604 */
[----:B------:R-:W-:Y:S02]  /*1530*/  ULEA UR6, UR36, UR57, 0xb ;  /* 0x0000003924067291 */ /* 0x000fe4000f8e583f */
[----:B------:R-:W-:Y:S02]  /*1540*/  ULOP3.LUT UR56, UR4, 0x3fff, URZ, 0xc0, !UPT ;  /* 0x00003fff04387892 */ /* 0x000fe4000f8ec03f */
[----:B------:R-:W-:-:S02]  /*1550*/  UIADD3 UR11, UR6, 0x2, URZ ;  /* 0x00000002060b7890 */ /* 0x000fc4000fffe03f */
[----:B------:R-:W-:Y:S02]  /*1560*/  ULOP3.LUT UR56, UR56, 0x10000, URZ, 0xfc, !UPT ;  /* 0x0001000038387892 */ /* 0x000fe4000f8efc3f */
[----:B------:R-:W-:Y:S02]  /*1570*/  UIADD3 UR10, UR6, 0x4, URZ ;  /* 0x00000004060a7890 */ /* 0x000fe4000fffe03f */
[----:B------:R-:W-:Y:S02]  /*1580*/  UIMAD UR54, UR36, 0xf00, UR56 ;  /* 0x00000f00243678a4 */ /* 0x000fe4000f8e0238 */
[----:B------:R-:W-:Y:S02]  /*1590*/  UIADD3 UR30, UR6, 0x6, URZ ;  /* 0x00000006061e7890 */ /* 0x000fe4000fffe03f */
[----:B------:R-:W-:Y:S02]  /*15a0*/  UIADD3 UR47, UR6, 0x400, URZ ;  /* 0x00000400062f7890 */ /* 0x000fe4000fffe03f */
[----:B------:R-:W-:-:S02]  /*15b0*/  UIADD3 UR46, UR6, 0x402, URZ ;  /* 0x00000402062e7890 */ /* 0x000fc4000fffe03f */
[----:B------:R-:W-:Y:S02]  /*15c0*/  UIADD3 UR45, UR6, 0x404, URZ ;  /* 0x00000404062d7890 */ /* 0x000fe4000fffe03f */
[----:B------:R-:W-:Y:S02]  /*15d0*/  UIADD3 UR44, UR6, 0x406, URZ ;  /* 0x00000406062c7890 */ /* 0x000fe4000fffe03f */
[----:B------:R-:W-:Y:S01]  /*15e0*/  UMOV UR4, UR6 ;  /* 0x0000000600047c82 */ /* 0x000fe20008000000 */
[----:B------:R-:W-:Y:S01]  /*15f0*/  UMOV UR5, 0x40000040 ;  /* 0x4000004000057882 */ /* 0x000fe20000000000 */
[----:B------:R-:W-:Y:S01]  /*1600*/  UMOV UR6, UR54 ;  /* 0x0000003600067c82 */ /* 0x000fe20008000000 */
[----:B------:R-:W-:Y:S01]  /*1610*/  UMOV UR7, 0x40000040 ;  /* 0x4000004000077882 */ /* 0x000fe20000000000 */
[----:B------:R-:W-:Y:S01]  /*1620*/  UIADD3 UR34, UR54, 0x80, URZ ;  /* 0x0000008036227890 */ /* 0x000fe2000fffe03f */
[----:B------:R-:W-:Y:S01]  /*1630*/  HGMMA.64x16x16.F32.BF16 R136, gdesc[UR4], RZ, !UPT, gsb0 ;  /* 0x00200000048879f0 */ /* 0x000fe2000c0018ff */
[----:B------:R-:W-:Y:S01]  /*1640*/  UMOV UR32, UR4 ;  /* 0x0000000400207c82 */ /* 0x000fe20008000000 */
[----:B------:R-:W-:Y:S01]  /*1650*/  UMOV UR33, UR5 ;  /* 0x0000000500217c82 */ /* 0x000fe20008000000 */
[----:B------:R-:W-:Y:S01]  /*1660*/  UMOV UR35, 0x40000040 ;  /* 0x4000004000237882 */ /* 0x000fe20000000000 */
[----:B------:R-:W-:Y:S01]  /*1670*/  UIADD3 UR14, UR54, 0x100, URZ ;  /* 0x00000100360e7890 */ /* 0x000fe2000fffe03f */
[----:B------:R-:W-:Y:S01]  /*1680*/  UMOV UR12, UR4 ;  /* 0x00000004000c7c82 */ /* 0x000fe20008000000 */
[----:B------:R-:W-:Y:S01]  /*1690*/  UMOV UR13, UR5 ;  /* 0x00000005000d7c82 */ /* 0x000fe20008000000 */
[----:B------:R-:W-:Y:S01]  /*16a0*/  UMOV UR15, 0x40000040 ;  /* 0x40000040000f7882 */ /* 0x000fe20000000000 */
[----:B------:R-:W-:Y:S01]  /*16b0*/  UIADD3 UR6, UR54, 0x180, URZ ;  /* 0x0000018036067890 */ /* 0x000fe2000fffe03f */
[----:B------:R-:W-:Y:S01]  /*16c0*/  UMOV UR7, 0x40000040 ;  /* 0x4000004000077882 */ /* 0x000fe20000000000 */
[----:B------:R-:W-:Y:S01]  /*16d0*/  UIADD3 UR22, UR54, 0x200, URZ ;  /* 0x0000020036167890 */ /* 0x000fe2000fffe03f */
        /* <DEDUP_REMOVED lines=15> */
[----:B------:R-:W-:Y:S01]  /*17d0*/  UMOV UR8, UR4 ;  /* 0x0000000400087c82 */ /* 0x000fe20008000000 */
[----:B------:R-:W-:Y:S01]  /*17e0*/  UMOV UR9, UR5 ;  /* 0x0000000500097c82 */ /* 0x000fe20008000000 */
[----:B------:R-:W-:Y:S01]  /*17f0*/  UMOV UR28, UR4 ;  /* 0x00000004001c7c82 */ /* 0x000fe20008000000 */
[----:B------:R-:W-:Y:S01]  /*1800*/  UMOV UR29, UR5 ;  /* 0x00000005001d7c82 */ /* 0x000fe20008000000 */
[----:B------:R-:W-:Y:S01]  /*1810*/  UMOV UR31, 0x40000040 ;  /* 0x40000040001f7882 */ /* 0x000fe20000000000 */
[----:B------:R-:W-:Y:S01]  /*1820*/  UIADD3 UR50, UR54, 0xd06, URZ ;  /* 0x00000d0636327890 */ /* 0x000fe2000fffe03f */
[----:B------:R-:W-:Y:S01]  /*1830*/  UMOV UR51, 0x40000040 ;  /* 0x4000004000337882 */ /* 0x000fe20000000000 */
[----:B------:R-:W-:Y:S01]  /*1840*/  UMOV UR55, 0x40000040 ;  /* 0x4000004000377882 */ /* 0x000fe20000000000 */
[----:B------:R-:W-:-:S02]  /*1850*/  WARPGROUP.DEPBAR.LE gsb0, 0x0 ;  /* 0x00008000000079c5 */ /* 0x000fc40000010000 */
[----:B------:R-:W-:-:S06]  /*1860*/  WARPGROUP.ARRIVE ;  /* 0x00000000000079c5 */ /* 0x000fcc0000000000 */
[----:B------:R-:W-:Y:S01]  /*1870*/  HGMMA.64x16x16.F32.BF16 R128, gdesc[UR32], RZ, !UPT, gsb0 ;  /* 0x00200000208079f0 */ /* 0x000fe2000c0018ff */
[----:B------:R-:W-:Y:S01]  /*1880*/  UIADD3 UR34, UR54, 0x500, URZ ;  /* 0x0000050036227890 */ /* 0x000fe2000fffe03f */
[----:B------:R-:W-:Y:S01]  /*1890*/  UMOV UR32, UR4 ;  /* 0x0000000400207c82 */ /* 0x000fe20008000000 */
[----:B------:R-:W-:Y:S01]  /*18a0*/  UMOV UR33, UR5 ;  /* 0x0000000500217c82 */ /* 0x000fe20008000000 */
[----:B------:R-:W-:Y:S01]  /*18b0*/  UMOV UR35, 0x40000040 ;  /* 0x4000004000237882 */ /* 0x000fe20000000000 */
[----:B------:R-:W-:Y:S02]  /*18c0*/  WARPGROUP.DEPBAR.LE gsb0, 0x0 ;  /* 0x00008000000079c5 */ /* 0x000fe40000010000 */
        /* <DEDUP_REMOVED lines=9> */
[----:B------:R-:W-:Y:S02]  /*1960*/  UIADD3 UR6, UR54, 0x400, URZ ;  /* 0x0000040036067890 */ /* 0x000fe4000fffe03f */
[----:B------:R-:W-:Y:S01]  /*1970*/  UIADD3 UR7, UR54, 0x480, URZ ;  /* 0x0000048036077890 */ /* 0x000fe2000fffe03f */
        /* <DEDUP_REMOVED lines=17> */
[----:B------:R-:W-:Y:S01]  /*1a90*/  UMOV UR40, UR11 ;  /* 0x0000000b00287c82 */ /* 0x000fe20008000000 */
[----:B------:R-:W-:Y:S01]  /*1aa0*/  UMOV UR11, 0x40000040 ;  /* 0x40000040000b7882 */ /* 0x000fe20000000000 */
[----:B------:R-:W-:Y:S01]  /*1ab0*/  UIADD3 UR42, UR54, 0x2, URZ ;  /* 0x00000002362a7890 */ /* 0x000fe2000fffe03f */
[----:B------:R-:W-:Y:S01]  /*1ac0*/  UMOV UR41, 0x40000040 ;  /* 0x4000004000297882 */ /* 0x000fe20000000000 */
[----:B------:R-:W-:Y:S01]  /*1ad0*/  UMOV UR43, 0x40000040 ;  /* 0x40000040002b7882 */ /* 0x000fe20000000000 */
[----:B------:R-:W-:Y:S02]  /*1ae0*/  WARPGROUP.DEPBAR.LE gsb0, 0x0 ;  /* 0x00008000000079c5 */ /* 0x000fe40000010000 */
[----:B------:R-:W-:-:S06]  /*1af0*/  WARPGROUP.ARRIVE ;  /* 0x00000000000079c5 */ /* 0x000fcc0000000000 */
[----:B------:R-:W-:Y:S01]  /*1b00*/  HGMMA.64x16x16.F32.BF16 R80, gdesc[UR16], RZ, !UPT, gsb0 ;  /* 0x00200000105079f0 */ /* 0x000fe2000c0018ff */
[----:B------:R-:W-:Y:S01]  /*1b10*/  UMOV UR16, UR10 ;  /* 0x0000000a00107c82 */ /* 0x000fe20008000000 */
[----:B------:R-:W-:Y:S01]  /*1b20*/  UMOV UR10, UR6 ;  /* 0x00000006000a7c82 */ /* 0x000fe20008000000 */
[----:B------:R-:W-:Y:S02]  /*1b30*/  UIADD3 UR6, UR54, 0x600, URZ ;  /* 0x0000060036067890 */ /* 0x000fe4000fffe03f */
        /* <DEDUP_REMOVED lines=15> */
[----:B------:R-:W-:Y:S01]  /*1c30*/  UIADD3 UR30, UR54, 0x780, URZ ;  /* 0x00000780361e7890 */ /* 0x000fe2000fffe03f */
[----:B------:R-:W-:Y:S01]  /*1c40*/  UMOV UR28, UR47 ;  /* 0x0000002f001c7c82 */ /* 0x000fe20008000000 */
[----:B------:R-:W-:Y:S01]  /*1c50*/  UMOV UR29, 0x40000040 ;  /* 0x40000040001d7882 */ /* 0x000fe20000000000 */
        /* <DEDUP_REMOVED lines=9> */
[----:B------:R-:W-:Y:S01]  /*1cf0*/  UIADD3 UR46, UR54, 0xc86, URZ ;  /* 0x00000c86362e7890 */ /* 0x000fe2000fffe03f */
[----:B------:R-:W-:Y:S02]  /*1d00*/  WARPGROUP.DEPBAR.LE gsb0, 0x0 ;  /* 0x00008000000079c5 */ /* 0x000fe40000010000 */
[----:B------:R-:W-:-:S06]  /*1d10*/  WARPGROUP.ARRIVE ;  /* 0x00000000000079c5 */ /* 0x000fcc0000000000 */
[----:B------:R-:W-:Y:S01]  /*1d20*/  HGMMA.64x16x16.F32.BF16 R48, gdesc[UR12], RZ, !UPT, gsb0 ;  /* 0x002000000c3079f0 */ /* 0x000fe2000c0018ff */
[----:B------:R-:W-:Y:S01]  /*1d30*/  UIADD3 UR14, UR54, 0x784, URZ ;  /* 0x00000784360e7890 */ /* 0x000fe2000fffe03f */
[----:B------:R-:W-:Y:S01]  /*1d40*/  UMOV UR12, UR45 ;  /* 0x0000002d000c7c82 */ /* 0x000fe20008000000 */
        /* <DEDUP_REMOVED lines=9> */
[----:B------:R-:W-:Y:S01]  /*1de0*/  UMOV UR44, UR4 ;  /* 0x00000004002c7c82 */ /* 0x000fe20008000000 */
[----:B------:R-:W-:Y:S01]  /*1df0*/  UMOV UR45, UR5 ;  /* 0x00000005002d7c82 */ /* 0x000fe20008000000 */
[----:B------:R-:W-:Y:S01]  /*1e00*/  UMOV UR48, UR4 ;  /* 0x0000000400307c82 */ /* 0x000fe20008000000 */
[----:B------:R-:W-:Y:S01]  /*1e10*/  UMOV UR49, UR5 ;  /* 0x0000000500317c82 */ /* 0x000fe20008000000 */
[----:B------:R-:W-:Y:S01]  /*1e20*/  UMOV UR52, UR4 ;  /* 0x0000000400347c82 */ /* 0x000fe20008000000 */
[----:B------:R-:W-:Y:S01]  /*1e30*/  UMOV UR53, UR5 ;  /* 0x0000000500357c82 */ /* 0x000fe20008000000 */
        /* <DEDUP_REMOVED lines=16> */
[----:B------:R-:W-:Y:S01]  /*1f40*/  HGMMA.64x16x16.F32.BF16 R136, gdesc[UR40], R136, gsb0 ;  /* 0x00200000288879f0 */ /* 0x000fe20008001888 */
[----:B------:R-:W-:Y:S01]  /*1f50*/  UIADD3 UR42, UR54, 0x182, URZ ;  /* 0x00000182362a7890 */ /* 0x000fe2000fffe03f */
[----:B------:R-:W-:Y:S01]  /*1f60*/  UMOV UR43, 0x40000040 ;  /* 0x40000040002b7882 */ /* 0x000fe20000000000 */
[----:B------:R-:W-:Y:S02]  /*1f70*/  WARPGROUP.DEPBAR.LE gsb0, 0x0 ;  /* 0x00008000000079c5 */ /* 0x000fe40000010000 */
[----:B------:R-:W-:-:S06]  /*1f80*/  WARPGROUP.ARRIVE ;  /* 0x00000000000079c5 */ /* 0x000fcc0000000000 */
[----:B------:R-:W-:Y:S01]  /*1f90*/  HGMMA.64x16x16.F32.BF16 R128, gdesc[UR20], R128, gsb0 ;  /* 0x00200000148079f0 */ /* 0x000fe20008001880 */
        /* <DEDUP_REMOVED lines=92> */
[----:B------:R-:W-:Y:S01]  /*2560*/  UMOV UR18, UR6 ;  /* 0x0000000600127c82 */ /* 0x000fe20008000000 */
[----:B------:R-:W-:Y:S01]  /*2570*/  UMOV UR19, 0x40000040 ;  /* 0x4000004000137882 */ /* 0x000fe20000000000 */
[----:B------:R-:W-:Y:S01]  /*2580*/  UIADD3 UR6, UR54, 0x86, URZ ;  /* 0x0000008636067890 */ /* 0x000fe2000fffe03f */
        /* <DEDUP_REMOVED lines=500> */
[----:B------:R-:W-:Y:S01]  /*44d0*/  UMOV UR10, UR14 ;  /* 0x0000000e000a7c82 */ /* 0x000fe20008000000 */
[----:B------:R-:W-:Y:S01]  /*44e0*/  UMOV UR14, UR18 ;  /* 0x00000012000e7c82 */ /* 0x000fe20008000000 */
[----:B------:R-:W-:Y:S02]  /*44f0*/  WARPGROUP.DEPBAR.LE gsb0, 0x0 ;  /* 0x00008000000079c5 */ /* 0x000fe40000010000 */
[----:B------:R-:W-:-:S06]  /*4500*/  WARPGROUP.ARRIVE ;  /* 0x00000000000079c5 */ /* 0x000fcc0000000000 */
[----:B------:R-:W-:Y:S01]  /*4510*/  HGMMA.64x16x16.F32.BF16 R128, gdesc[UR4], R128, gsb0 ;  /* 0x00200000048079f0 */ /* 0x000fe20008001880 */
[----:B------:R-:W-:Y:S01]  /*4520*/  UIADD3 UR6, UR54, 0x986, URZ ;  /* 0x0000098636067890 */ /* 0x000fe2000fffe03f */
[----:B------:R-:W-:-:S06]  /*4530*/  UMOV UR7, 0x40000040 ;  /* 0x4000004000077882 */ /* 0x000fcc0000000000 */
[----:B------:R-:W-:Y:S01]  /*4540*/  UMOV UR18, UR6 ;  /* 0x0000000600127c82 */ /* 0x000fe20008000000 */
[----:B------:R-:W-:Y:S01]  /*4550*/  UIADD3 UR6, UR54, 0xd86, URZ ;  /* 0x00000d8636067890 */ /* 0x000fe2000fffe03f */
[----:B------:R-:W-:Y:S02]  /*4560*/  WARPGROUP.DEPBAR.LE gsb0, 0x0 ;  /* 0x00008000000079c5 */ /* 0x000fe40000010000 */
[----:B------:R-:W-:-:S06]  /*4570*/  WARPGROUP.ARRIVE ;  /* 0x00000000000079c5 */ /* 0x000fcc0000000000 */
[----:B------:R-:W-:Y:S01]  /*4580*/  HGMMA.64x16x16.F32.BF16 R120, gdesc[UR8], R120, gsb0 ;  /* 0x00200000087879f0 */ /* 0x000fe20008001878 */
[----:B------:R-:W-:Y:S02]  /*4590*/  UIADD3 UR8, UR54, 0xe06, URZ ;  /* 0x00000e0636087890 */ /* 0x000fe4000fffe03f */
[----:B------:R-:W-:-:S03]  /*45a0*/  UIADD3 UR9, UR54, 0xe86, URZ ;  /* 0x00000e8636097890 */ /* 0x000fc6000fffe03f */
[----:B------:R-:W-:Y:S02]  /*45b0*/  UMOV UR54, UR6 ;  /* 0x0000000600367c82 */ /* 0x000fe40008000000 */
[----:B------:R-:W-:Y:S01]  /*45c0*/  UMOV UR6, UR8 ;  /* 0x0000000800067c82 */ /* 0x000fe20008000000 */
[----:B------:R-:W-:Y:S02]  /*45d0*/  WARPGROUP.DEPBAR.LE gsb0, 0x0 ;  /* 0x00008000000079c5 */ /* 0x000fe40000010000 */
[----:B------:R-:W-:-:S06]  /*45e0*/  WARPGROUP.ARRIVE ;  /* 0x00000000000079c5 */ /* 0x000fcc0000000000 */
[----:B------:R-:W-:Y:S03]  /*45f0*/  HGMMA.64x16x16.F32.BF16 R112, gdesc[UR12], R112, gsb0 ;  /* 0x002000000c7079f0 */ /* 0x000fe60008001870 */
        /* <DEDUP_REMOVED lines=29> */
[----:B------:R-:W-:Y:S01]  /*47d0*/  HGMMA.64x16x16.F32.BF16 R32, gdesc[UR4], R32, gsb0 ;  /* 0x00200000042079f0 */ /* 0x000fe20008001820 */
[----:B------:R-:W-:Y:S01]  /*47e0*/  UMOV UR6, UR9 ;  /* 0x0000000900067c82 */ /* 0x000fe20008000000 */
[----:B------:R-:W-:Y:S01]  /*47f0*/  UMOV UR7, 0x40000040 ;  /* 0x4000004000077882 */ /* 0x000fe20000000000 */
[----:B------:R-:W-:Y:S02]  /*4800*/  WARPGROUP.DEPBAR.LE gsb0, 0x0 ;  /* 0x00008000000079c5 */ /* 0x000fe40000010000 */
[----:B------:R-:W-:-:S06]  /*4810*/  WARPGROUP.ARRIVE ;  /* 0x00000000000079c5 */ /* 0x000fcc0000000000 */
[----:B------:R-:W-:Y:S03]  /*4820*/  HGMMA.64x16x16.F32.BF16 R24, gdesc[UR4], R24, gsb0 ;  /* 0x00200000041879f0 */ /* 0x000fe60008001818 */
[----:B------:R-:W-:Y:S02]  /*4830*/  WARPGROUP.DEPBAR.LE gsb0, 0x0 ;  /* 0x00008000000079c5 */ /* 0x000fe40000010000 */
[----:B------:R-:W-:Y:S05]  /*4840*/  @!P1 BRA `(.L_x_22) ;  /* 0x0000003000ac9947 */ /* 0x000fea0003800000 */
[----:B------:R-:W-:Y:S01]  /*4850*/  UIADD3 UR4, UR36, 0x1, URZ ;  /* 0x0000000124047890 */ /* 0x000fe2000fffe03f */
[----:B------:R-:W-:Y:S02]  /*4860*/  IMAD.MOV.U32 R3, RZ, RZ, R0 ;  /* 0x000000ffff037224 */ /* 0x000fe400078e0000 */
[----:B01----:R-:W-:Y:S01]  /*4870*/  IMAD.U32 R4, RZ, RZ, UR36 ;  /* 0x00000024ff047e24 */ /* 0x003fe2000f8e00ff */
[----:B------:R-:W-:-:S04]  /*4880*/  UISETP.NE.AND UP0, UPT, UR4, 0x2, UPT ;  /* 0x000000020400788c */ /* 0x000fc8000bf05270 */
[----:B------:R-:W-:Y:S02]  /*4890*/  USEL UR5, URZ, 0x1, UP0 ;  /* 0x000000013f057887 */ /* 0x000fe40008000000 */
[----:B------:R-:W-:Y:S02]  /*48a0*/  USEL UR4, UR4, URZ, UP0 ;  /* 0x0000003f04047287 */ /* 0x000fe40008000000 */
[----:B------:R-:W-:-:S06]  /*48b0*/  ULOP3.LUT UR5, UR38, UR5, URZ, 0x3c, !UPT ;  /* 0x0000000526057292 */ /* 0x000fcc000f8e3c3f */
[----:B------:R-:W-:-:S07]  /*48c0*/  IMAD.U32 R7, RZ, RZ, UR5 ;  /* 0x00000005ff077e24 */ /* 0x000fce000f8e00ff */
.L_x_29:
[----:B------:R-:W-:Y:S05]  /*48d0*/  @!P0 BRA `(.L_x_23) ;  /* 0x0000000000048947 */ /* 0x000fea0003800000 */
[----:B------:R-:W-:Y:S01]  /*48e0*/  BPT.TRAP 0x1 ;  /* 0x000000040000795c */ /* 0x000fe20000300000 */
.L_x_23:
[----:B------:R-:W-:Y:S01]  /*48f0*/  ULEA UR5, UR4, UR37, 0x3 ;  /* 0x0000002504057291 */ /* 0x000fe2000f8e183f */
[----:B------:R-:W-:-:S08]  /*4900*/  SHF.L.U32 R5, R7, 0x1f, RZ ;  /* 0x0000001f07057819 */ /* 0x000fd000000006ff */
[----:B------:R0:W1:Y:S01]  /*4910*/  SYNCS.PHASECHK.TRANS64.TRYWAIT P1, [UR5], R5 ;  /* 0x00000005ff0075a7 */ /* 0x0000620008020145 */
[----:B------:R-:W-:Y:S05]  /*4920*/  @!P0 BRA `(.L_x_24) ;  /* 0x0000000000048947 */ /* 0x000fea0003800000 */
[----:B------:R-:W-:Y:S01]  /*4930*/  BPT.TRAP 0x1 ;  /* 0x000000040000795c */ /* 0x000fe20000300000 */
.L_x_24:
[----:B-1----:R-:W-:Y:S05]  /*4940*/  @P1 BRA `(.L_x_25) ;  /* 0x0000000000081947 */ /* 0x002fea0003800000 */
[----:B------:R-:W1:Y:S02]  /*4950*/  SYNCS.PHASECHK.TRANS64.TRYWAIT P1, [UR5], R5 ;  /* 0x00000005ff0075a7 */ /* 0x000e640008020145 */
[----:B-1----:R-:W-:Y:S05]  /*4960*/  @!P1 BRA `(.L_x_26) ;  /* 0x000000cc00449947 */ /* 0x002fea0003800000 */
.L_x_25:
[----:B------:R-:W-:Y:S01]  /*4970*/  UIMAD UR6, UR4, 0xf00, UR56 ;  /* 0x00000f00040678a4 */ /* 0x000fe2000f8e0238 */
[----:B------:R-:W-:Y:S01]  /*4980*/  WARPGROUP.ARRIVE ;  /* 0x00000000000079c5 */ /* 0x000fe20000000000 */
[----:B------:R-:W-:Y:S01]  /*4990*/  ULEA UR8, UR4, UR57, 0xb ;  /* 0x0000003904087291 */ /* 0x000fe2000f8e583f */
[----:B------:R-:W-:Y:S01]  /*49a0*/  UMOV UR9, 0x40000040 ;  /* 0x4000004000097882 */ /* 0x000fe20000000000 */
[----:B------:R-:W-:Y:S01]  /*49b0*/  UMOV UR11, 0x40000040 ;  /* 0x40000040000b7882 */ /* 0x000fe20000000000 */
[----:B------:R-:W-:Y:S02]  /*49c0*/  UIADD3 UR14, UR6, 0x80, URZ ;  /* 0x00000080060e7890 */ /* 0x000fe4000fffe03f */
[----:B------:R-:W-:Y:S02]  /*49d0*/  UMOV UR10, UR6 ;  /* 0x00000006000a7c82 */ /* 0x000fe40008000000 */
[----:B------:R-:W-:Y:S01]  /*49e0*/  UMOV UR12, UR8 ;  /* 0x00000008000c7c82 */ /* 0x000fe20008000000 */
[----:B------:R-:W-:Y:S01]  /*49f0*/  UMOV UR13, UR9 ;  /* 0x00000009000d7c82 */ /* 0x000fe20008000000 */
[----:B------:R-:W-:Y:S01]  /*4a00*/  HGMMA.64x16x16.F32.BF16 R136, gdesc[UR8], R136, gsb0 ;  /* 0x00200000088879f0 */ /* 0x000fe20008001888 */
[----:B------:R-:W-:Y:S01]  /*4a10*/  UMOV UR15, 0x40000040 ;  /* 0x40000040000f7882 */ /* 0x000fe20000000000 */
[----:B------:R-:W-:-:S02]  /*4a20*/  UIADD3 UR5, UR6, 0x100, URZ ;  /* 0x0000010006057890 */ /* 0x000fc4000fffe03f */
[----:B------:R-:W-:Y:S02]  /*4a30*/  UIADD3 UR7, UR6, 0x180, URZ ;  /* 0x0000018006077890 */ /* 0x000fe4000fffe03f */
[----:B------:R-:W-:Y:S02]  /*4a40*/  UIADD3 UR22, UR6, 0x200, URZ ;  /* 0x0000020006167890 */ /* 0x000fe4000fffe03f */
[----:B------:R-:W-:Y:S02]  /*4a50*/  UIADD3 UR23, UR6, 0x280, URZ ;  /* 0x0000028006177890 */ /* 0x000fe4000fffe03f */
[----:B------:R-:W-:Y:S02]  /*4a60*/  UIADD3 UR24, UR6, 0x300, URZ ;  /* 0x0000030006187890 */ /* 0x000fe4000fffe03f */
[----:B------:R-:W-:Y:S02]  /*4a70*/  UIADD3 UR25, UR6, 0x380, URZ ;  /* 0x0000038006197890 */ /* 0x000fe4000fffe03f */
        /* <DEDUP_REMOVED lines=8> */
[----:B------:R-:W-:Y:S01]  /*4b00*/  UIADD3 UR26, UR6, 0x502, URZ ;  /* 0x00000502061a7890 */ /* 0x000fe2000fffe03f */
[----:B------:R-:W-:Y:S01]  /*4b10*/  UMOV UR27, 0x40000040 ;  /* 0x40000040001b7882 */ /* 0x000fe20000000000 */
[----:B------:R-:W-:Y:S02]  /*4b20*/  UIADD3 UR28, UR6, 0x602, URZ ;  /* 0x00000602061c7890 */ /* 0x000fe4000fffe03f */
[----:B------:R-:W-:Y:S01]  /*4b30*/  UIADD3 UR30, UR6, 0x702, URZ ;  /* 0x00000702061e7890 */ /* 0x000fe2000fffe03f */
[----:B------:R-:W-:Y:S01]  /*4b40*/  UMOV UR31, 0x40000040 ;  /* 0x40000040001f7882 */ /* 0x000fe20000000000 */
[----:B------:R-:W-:Y:S02]  /*4b50*/  WARPGROUP.DEPBAR.LE gsb0, 0x0 ;  /* 0x00008000000079c5 */ /* 0x000fe40000010000 */
[----:B------:R-:W-:-:S06]  /*4b60*/  WARPGROUP.ARRIVE ;  /* 0x00000000000079c5 */ /* 0x000fcc0000000000 */
[----:B------:R-:W-:Y:S01]  /*4b70*/  HGMMA.64x16x16.F32.BF16 R128, gdesc[UR12], R128, gsb0 ;  /* 0x002000000c8079f0 */ /* 0x000fe20008001880 */
[----:B------:R-:W-:Y:S01]  /*4b80*/  UMOV UR12, UR8 ;  /* 0x00000008000c7c82 */ /* 0x000fe20008000000 */
[----:B------:R-:W-:Y:S01]  /*4b90*/  UMOV UR13, UR9 ;  /* 0x00000009000d7c82 */ /* 0x000fe20008000000 */
[----:B------:R-:W-:Y:S01]  /*4ba0*/  UMOV UR14, UR5 ;  /* 0x00000005000e7c82 */ /* 0x000fe20008000000 */
[----:B------:R-:W-:Y:S01]  /*4bb0*/  UMOV UR15, 0x40000040 ;  /* 0x40000040000f7882 */ /* 0x000fe20000000000 */
[----:B------:R-:W-:Y:S01]  /*4bc0*/  UIADD3 UR5, UR8, 0x2, URZ ;  /* 0x0000000208057890 */ /* 0x000fe2000fffe03f */
        /* <DEDUP_REMOVED lines=93> */
[----:B------:R-:W-:Y:S02]  /*51a0*/  UIADD3 UR7, UR6, 0x402, URZ ;  /* 0x0000040206077890 */ /* 0x000fe4000fffe03f */
[----:B------:R-:W-:Y:S01]  /*51b0*/  UIADD3 UR9, UR6, 0x4, URZ ;  /* 0x0000000406097890 */ /* 0x000fe2000fffe03f */
[----:B------:R-:W-:Y:S02]  /*51c0*/  WARPGROUP.DEPBAR.LE gsb0, 0x0 ;  /* 0x00008000000079c5 */ /* 0x000fe40000010000 */
[----:B------:R-:W-:-:S06]  /*51d0*/  WARPGROUP.ARRIVE ;  /* 0x00000000000079c5 */ /* 0x000fcc0000000000 */
[----:B------:R-:W-:Y:S01]  /*51e0*/  HGMMA.64x16x16.F32.BF16 R24, gdesc[UR12], R24, gsb0 ;  /* 0x002000000c1879f0 */ /* 0x000fe20008001818 */
[----:B------:R-:W-:Y:S01]  /*51f0*/  UMOV UR12, UR5 ;  /* 0x00000005000c7c82 */ /* 0x000fe20008000000 */
[----:B------:R-:W-:Y:S01]  /*5200*/  UMOV UR13, 0x40000040 ;  /* 0x40000040000d7882 */ /* 0x000fe20000000000 */
[----:B------:R-:W-:Y:S01]  /*5210*/  UMOV UR14, UR10 ;  /* 0x0000000a000e7c82 */ /* 0x000fe20008000000 */
[----:B------:R-:W-:Y:S01]  /*5220*/  UMOV UR15, 0x40000040 ;  /* 0x40000040000f7882 */ /* 0x000fe20000000000 */
[----:B------:R-:W-:Y:S01]  /*5230*/  UMOV UR21, UR13 ;  /* 0x0000000d00157c82 */ /* 0x000fe20008000000 */
[----:B------:R-:W-:Y:S01]  /*5240*/  UIADD3 UR10, UR6, 0x482, URZ ;  /* 0x00000482060a7890 */ /* 0x000fe2000fffe03f */
[----:B------:R-:W-:Y:S01]  /*5250*/  UMOV UR25, UR13 ;  /* 0x0000000d00197c82 */ /* 0x000fe20008000000 */
[----:B------:R-:W-:Y:S01]  /*5260*/  UMOV UR29, UR13 ;  /* 0x0000000d001d7c82 */ /* 0x000fe20008000000 */
[----:B------:R-:W-:Y:S01]  /*5270*/  UIADD3 UR5, UR8, 0x4, URZ ;  /* 0x0000000408057890 */ /* 0x000fe2000fffe03f */
[----:B------:R-:W-:-:S02]  /*5280*/  WARPGROUP.DEPBAR.LE gsb0, 0x0 ;  /* 0x00008000000079c5 */ /* 0x000fc40000010000 */
        /* <DEDUP_REMOVED lines=16> */
[----:B------:R-:W-:Y:S01]  /*5390*/  UMOV UR17, UR13 ;  /* 0x0000000d00117c82 */ /* 0x000fe20008000000 */
        /* <DEDUP_REMOVED lines=21> */
[----:B------:R-:W-:Y:S02]  /*54f0*/  UIADD3 UR20, UR6, 0x204, URZ ;  /* 0x0000020406147890 */ /* 0x000fe4000fffe03f */
        /* <DEDUP_REMOVED lines=34> */
[----:B------:R-:W-:Y:S01]  /*5720*/  UMOV UR15, 0x40000040 ;  /* 0x40000040000f7882 */ /* 0x000fe20000000000 */
[----:B------:R-:W-:Y:S02]  /*5730*/  UIADD3 UR5, UR6, 0x404, URZ ;  /* 0x0000040406057890 */ /* 0x000fe4000fffe03f */
[----:B------:R-:W-:Y:S01]  /*5740*/  UIADD3 UR9, UR6, 0x504, URZ ;  /* 0x0000050406097890 */ /* 0x000fe2000fffe03f */
[----:B------:R-:W-:Y:S02]  /*5750*/  WARPGROUP.DEPBAR.LE gsb0, 0x0 ;  /* 0x00008000000079c5 */ /* 0x000fe40000010000 */
[----:B------:R-:W-:-:S06]  /*5760*/  WARPGROUP.ARRIVE ;  /* 0x00000000000079c5 */ /* 0x000fcc0000000000 */
[----:B------:R-:W-:Y:S01]  /*5770*/  HGMMA.64x16x16.F32.BF16 R32, gdesc[UR16], R32, gsb0 ;  /* 0x00200000102079f0 */ /* 0x000fe20008001820 */
[----:B------:R-:W-:Y:S02]  /*5780*/  UIADD3 UR16, UR6, 0x304, URZ ;  /* 0x0000030406107890 */ /* 0x000fe4000fffe03f */
[----:B------:R-:W-:Y:S02]  /*5790*/  UIADD3 UR17, UR6, 0x384, URZ ;  /* 0x0000038406117890 */ /* 0x000fe4000fffe03f */
[----:B------:R-:W-:Y:S01]  /*57a0*/  UIADD3 UR18, UR6, 0x684, URZ ;  /* 0x0000068406127890 */ /* 0x000fe2000fffe03f */
        /* <DEDUP_REMOVED lines=454> */
[----:B------:R-:W-:Y:S01]  /*7410*/  UMOV UR9, 0x40000040 ;  /* 0x4000004000097882 */ /* 0x000fe20000000000 */
[----:B------:R-:W-:Y:S02]  /*7420*/  WARPGROUP.DEPBAR.LE gsb0, 0x0 ;  /* 0x00008000000079c5 */ /* 0x000fe40000010000 */
[----:B------:R-:W-:-:S06]  /*7430*/  WARPGROUP.ARRIVE ;  /* 0x00000000000079c5 */ /* 0x000fcc0000000000 */
[----:B------:R-:W-:Y:S01]  /*7440*/  HGMMA.64x16x16.F32.BF16 R24, gdesc[UR12], R24, gsb0 ;  /* 0x002000000c1879f0 */ /* 0x000fe20008001818 */
[----:B------:R-:W-:Y:S02]  /*7450*/  UIADD3 UR12, UR6, 0x906, URZ ;  /* 0x00000906060c7890 */ /* 0x000fe4000fffe03f */
        /* <DEDUP_REMOVED lines=86> */
[----:B------:R-:W-:Y:S01]  /*79c0*/  BPT.TRAP 0x1 ;  /* 0x000000040000795c */ /* 0x000fe20000300000 */
.L_x_27:
[----:B------:R-:W-:-:S13]  /*79d0*/  ISETP.NE.AND P1, PT, R23, RZ, PT ;  /* 0x000000ff1700720c */ /* 0x000fda0003f25270 */
[----:B01----:R-:W-:-:S05]  /*79e0*/  @P1 LEA R5, R4, UR37, 0x3 ;  /* 0x0000002504051c11 */ /* 0x003fca000f8e18ff */
[----:B------:R-:W-:-:S05]  /*79f0*/  @P1 VIADD R5, R5, 0x10 ;  /* 0x0000001005051836 */ /* 0x000fca0000000000 */
[----:B------:R-:W-:-:S04]  /*7a00*/  @P1 PRMT R5, R22, 0x654, R5 ;  /* 0x0000065416051816 */ /* 0x000fc80000000005 */
[----:B------:R0:W-:Y:S01]  /*7a10*/  @P1 SYNCS.ARRIVE.TRANS64.RED.A1T0 RZ, [R5+URZ], RZ ;  /* 0x000000ff05ff19a7 */ /* 0x0001e2000810043f */
[----:B------:R-:W-:-:S13]  /*7a20*/  ISETP.GT.U32.AND P1, PT, R19, 0x1, PT ;  /* 0x000000011300780c */ /* 0x000fda0003f24070 */
[----:B0-----:R-:W-:Y:S05]  /*7a30*/  @P1 BRA `(.L_x_28) ;  /* 0x0000000000041947 */ /* 0x001fea0003800000 */
[----:B------:R-:W-:Y:S01]  /*7a40*/  BPT.TRAP 0x1 ;  /* 0x000000040000795c */ /* 0x000fe20000300000 */
.L_x_28:
[----:B------:R-:W-:Y:S01]  /*7a50*/  UIADD3 UR4, UR4, 0x1, URZ ;  /* 0x0000000104047890 */ /* 0x000fe2000fffe03f */
[C---:B------:R-:W-:Y:S01]  /*7a60*/  ISETP.GT.AND P2, PT, R3.reuse, 0x1, PT ;  /* 0x000000010300780c */ /* 0x040fe20003f44270 */
[----:B------:R-:W-:Y:S02]  /*7a70*/  VIADD R4, R4, 0x1 ;  /* 0x0000000104047836 */ /* 0x000fe40000000000 */
[----:B------:R-:W-:Y:S01]  /*7a80*/  UISETP.NE.AND UP0, UPT, UR4, 0x2, UPT ;  /* 0x000000020400788c */ /* 0x000fe2000bf05270 */
[----:B------:R-:W-:Y:S02]  /*7a90*/  VIADD R3, R3, 0xffffffff ;  /* 0xffffffff03037836 */ /* 0x000fe40000000000 */
[C---:B------:R-:W-:Y:S01]  /*7aa0*/  ISETP.NE.AND P1, PT, R4.reuse, 0x2, PT ;  /* 0x000000020400780c */ /* 0x040fe20003f25270 */
[----:B------:R-:W-:Y:S02]  /*7ab0*/  USEL UR5, URZ, 0x1, UP0 ;  /* 0x000000013f057887 */ /* 0x000fe40008000000 */
[----:B------:R-:W-:Y:S01]  /*7ac0*/  USEL UR4, UR4, URZ, UP0 ;  /* 0x0000003f04047287 */ /* 0x000fe20008000000 */
[----:B------:R-:W-:-:S03]  /*7ad0*/  SEL R4, R4, RZ, P1 ;  /* 0x000000ff04047207 */ /* 0x000fc60000800000 */
[----:B------:R-:W-:Y:S01]  /*7ae0*/  LOP3.LUT R7, R7, UR5, RZ, 0x3c, !PT ;  /* 0x0000000507077c12 */ /* 0x000fe2000f8e3cff */
[----:B------:R-:W-:Y:S07]  /*7af0*/  @P2 BRA `(.L_x_29) ;  /* 0xffffffcc00742947 */ /* 0x000fee000383ffff */
.L_x_22:
[----:B------:R-:W2:Y:S02]  /*7b00*/  LDC R3, c[0x0][0x28c] ;  /* 0x0000a300ff037b82 */ /* 0x000ea40000000800 */
[----:B--2---:R-:W-:-:S13]  /*7b10*/  ISETP.GE.AND P1, PT, R3, 0x1, PT ;  /* 0x000000010300780c */ /* 0x004fda0003f26270 */
[----:B------:R-:W-:Y:S05]  /*7b20*/  @!P1 BRA `(.L_x_30) ;  /* 0x0000000000349947 */ /* 0x000fea0003800000 */
[----:B------:R-:W-:Y:S05]  /*7b30*/  @!P0 BRA `(.L_x_31) ;  /* 0x0000000000048947 */ /* 0x000fea0003800000 */
[----:B------:R-:W-:Y:S01]  /*7b40*/  BPT.TRAP 0x1 ;  /* 0x000000040000795c */ /* 0x000fe20000300000 */
.L_x_31:
[----:B------:R-:W-:Y:S01]  /*7b50*/  ISETP.NE.AND P0, PT, R23, RZ, PT ;  /* 0x000000ff1700720c */ /* 0x000fe20003f05270 */
[----:B------:R-:W-:-:S12]  /*7b60*/  IMAD.U32 R3, RZ, RZ, UR37 ;  /* 0x00000025ff037e24 */ /* 0x000fd8000f8e00ff */
[----:B------:R-:W-:-:S04]  /*7b70*/  @P0 VIADD R0, R0, UR36 ;  /* 0x0000002400000c36 */ /* 0x000fc80008000000 */
[----:B------:R-:W-:-:S05]  /*7b80*/  @P0 IMAD.SHL.U32 R0, R0, 0x8, RZ ;  /* 0x0000000800000824 */ /* 0x000fca00078e00ff */
[----:B------:R-:W-:-:S04]  /*7b90*/  @P0 LOP3.LUT R0, R0, 0x8, RZ, 0xc0, !PT ;  /* 0x0000000800000812 */ /* 0x000fc800078ec0ff */
[----:B------:R-:W-:-:S04]  /*7ba0*/  @P0 IADD3 R3, R3, 0x10, R0 ;  /* 0x0000001003030810 */ /* 0x000fc80007ffe000 */
[----:B------:R-:W-:-:S04]  /*7bb0*/  @P0 PRMT R3, R22, 0x654, R3 ;  /* 0x0000065416030816 */ /* 0x000fc80000000003 */
[----:B------:R2:W-:Y:S01]  /*7bc0*/  @P0 SYNCS.ARRIVE.TRANS64.RED.A1T0 RZ, [R3+URZ], RZ ;  /* 0x000000ff03ff09a7 */ /* 0x0005e2000810043f */
[----:B------:R-:W-:-:S13]  /*7bd0*/  ISETP.GT.U32.AND P0, PT, R19, 0x1, PT ;  /* 0x000000011300780c */ /* 0x000fda0003f04070 */
[----:B--2---:R-:W-:Y:S05]  /*7be0*/  @P0 BRA `(.L_x_30) ;  /* 0x0000000000040947 */ /* 0x004fea0003800000 */
[----:B------:R-:W-:Y:S01]  /*7bf0*/  BPT.TRAP 0x1 ;  /* 0x000000040000795c */ /* 0x000fe20000300000 */
.L_x_30:
[----:B------:R-:W2:Y:S01]  /*7c00*/  LDC R7, c[0x0][0x288] ;  /* 0x0000a200ff077b82 */ /* 0x000ea20000000800 */
[--C-:B------:R-:W-:Y:S01]  /*7c10*/  SHF.R.U32.HI R0, RZ, 0x7, R18.reuse ;  /* 0x00000007ff007819 */ /* 0x100fe20000011612 */
[----:B------:R-:W-:Y:S01]  /*7c20*/  UIADD3 UR36, UR39, UR36, URZ ;  /* 0x0000002427247290 */ /* 0x000fe2000fffe03f */
[----:B01----:R-:W-:Y:S01]  /*7c30*/  LOP3.LUT R4, R18, 0x60, RZ, 0xc0, !PT ;  /* 0x0000006012047812 */ /* 0x003fe200078ec0ff */
[----:B------:R-:W-:Y:S01]  /*7c40*/  IMAD R9, R149, 0xf0, RZ ;  /* 0x000000f095097824 */ /* 0x000fe200078e02ff */
[----:B------:R-:W-:Y:S01]  /*7c50*/  LOP3.LUT R0, R0, 0x1, RZ, 0xc0, !PT ;  /* 0x0000000100007812 */ /* 0x000fe200078ec0ff */
[----:B------:R-:W-:Y:S01]  /*7c60*/  USHF.R.U32.HI UR4, URZ, 0x1, UR36 ;  /* 0x000000013f047899 */ /* 0x000fe20008011624 */
[----:B------:R-:W-:Y:S01]  /*7c70*/  SHF.R.U32.HI R3, RZ, 0x2, R18 ;  /* 0x00000002ff037819 */ /* 0x000fe20000011612 */
[----:B------:R-:W-:Y:S01]  /*7c80*/  IMAD.SHL.U32 R11, R148, 0x80, RZ ;  /* 0x00000080940b7824 */ /* 0x000fe200078e00ff */
[----:B------:R-:W-:Y:S01]  /*7c90*/  SHF.R.U32.HI R6, RZ, 0x1, R4 ;  /* 0x00000001ff067819 */ /* 0x000fe20000011604 */
[----:B------:R-:W-:Y:S01]  /*7ca0*/  IMAD.SHL.U32 R4, R0, 0x40, RZ ;  /* 0x0000004000047824 */ /* 0x000fe200078e00ff */
[----:B------:R-:W-:Y:S01]  /*7cb0*/  LOP3.LUT R3, R3, 0x7, RZ, 0xc0, !PT ;  /* 0x0000000703037812 */ /* 0x000fe200078ec0ff */
[----:B------:R-:W-:Y:S01]  /*7cc0*/  ULOP3.LUT UR4, UR4, 0x1, URZ, 0xc0, !UPT ;  /* 0x0000000104047892 */ /* 0x000fe2000f8ec03f */
[----:B------:R-:W-:Y:S01]  /*7cd0*/  IMAD.SHL.U32 R12, R18, 0x2, RZ ;  /* 0x00000002120c7824 */ /* 0x000fe200078e00ff */
[----:B------:R-:W-:Y:S01]  /*7ce0*/  ULDC UR8, c[0x0][0x284] ;  /* 0x0000a10000087ab9 */ /* 0x000fe20000000800 */
[--C-:B------:R-:W-:Y:S01]  /*7cf0*/  IADD3 R5, RZ, -R6, -R3.reuse ;  /* 0x80000006ff057210 */ /* 0x100fe20007ffe803 */
[----:B------:R-:W-:Y:S01]  /*7d00*/  UISETP.GT.U32.AND UP1, UPT, UR36, 0x1, UPT ;  /* 0x000000012400788c */ /* 0x000fe2000bf24070 */
[----:B------:R-:W-:Y:S01]  /*7d10*/  LOP3.LUT R3, R4, 0x40, R3, 0xe2, !PT ;  /* 0x0000004004037812 */ /* 0x000fe200078ee203 */
[----:B------:R-:W-:Y:S01]  /*7d20*/  UISETP.NE.U32.AND UP0, UPT, UR4, 0x1, UPT ;  /* 0x000000010400788c */ /* 0x000fe2000bf05070 */
[----:B------:R-:W-:Y:S01]  /*7d30*/  LOP3.LUT R4, R18, 0x3, RZ, 0xc0, !PT ;  /* 0x0000000312047812 */ /* 0x000fe200078ec0ff */
[----:B------:R-:W-:Y:S01]  /*7d40*/  ULDC.64 UR6, c[0x0][0x5d0] ;  /* 0x0001740000067ab9 */ /* 0x000fe20000000a00 */
[----:B------:R-:W-:Y:S01]  /*7d50*/  SHF.R.S32.HI R151, RZ, 0x1f, R147 ;  /* 0x0000001fff977819 */ /* 0x000fe20000011493 */
[----:B------:R-:W-:Y:S01]  /*7d60*/  UISETP.LT.U32.AND UP1, UPT, UR39, 0x2, UP1 ;  /* 0x000000022700788c */ /* 0x000fe20008f21070 */
[C---:B------:R-:W-:Y:S01]  /*7d70*/  LOP3.LUT R12, R9.reuse, 0x6, R12, 0xf8, !PT ;  /* 0x00000006090c7812 */ /* 0x040fe200078ef80c */
[----:B------:R-:W-:Y:S01]  /*7d80*/  UISETP.GT.U32.AND UP0, UPT, UR39, 0x1, !UP0 ;  /* 0x000000012700788c */ /* 0x000fe2000c704070 */
[----:B--2---:R-:W-:Y:S01]  /*7d90*/  ISETP.GE.AND P0, PT, R9, R7, PT ;  /* 0x000000070900720c */ /* 0x004fe20003f06270 */
[----:B------:R-:W-:Y:S01]  /*7da0*/  IMAD R8, R4, -0x2, R7 ;  /* 0xfffffffe04087824 */ /* 0x000fe200078e0207 */
[----:B------:R-:W-:Y:S01]  /*7db0*/  SHF.R.S32.HI R13, RZ, 0x1f, R12 ;  /* 0x0000001fff0d7819 */ /* 0x000fe2000001140c */
[----:B------:R-:W-:Y:S01]  /*7dc0*/  IMAD R4, R151, UR6, RZ ;  /* 0x0000000697047c24 */ /* 0x000fe2000f8e02ff */
[----:B------:R-:W-:Y:S01]  /*7dd0*/  ISETP.GE.OR P0, PT, R11, UR8, P0 ;  /* 0x000000080b007c0c */ /* 0x000fe20008706670 */
[----:B------:R-:W-:Y:S01]  /*7de0*/  IMAD.WIDE R148, R148, 0x80, RZ ;  /* 0x0000008094947825 */ /* 0x000fe200078e02ff */
[----:B------:R-:W-:-:S02]  /*7df0*/  USEL UR5, URZ, 0x1, !UP1 ;  /* 0x000000013f057887 */ /* 0x000fc4000c800000 */
[----:B------:R-:W-:Y:S01]  /*7e00*/  USEL UR4, URZ, 0x1, !UP0 ;  /* 0x000000013f047887 */ /* 0x000fe2000c000000 */
[----:B------:R-:W-:Y:S01]  /*7e10*/  IMAD R0, R0, -0x40, R5 ;  /* 0xffffffc000007824 */ /* 0x000fe200078e0205 */
[----:B------:R-:W-:Y:S01]  /*7e20*/  LOP3.LUT R163, R148, R3, R6, 0xfe, !PT ;  /* 0x0000000394a37212 */ /* 0x000fe200078efe06 */
[C---:B------:R-:W-:Y:S01]  /*7e30*/  IMAD R7, R147.reuse, UR7, R4 ;  /* 0x0000000793077c24 */ /* 0x040fe2000f8e0204 */
[----:B------:R-:W-:Y:S01]  /*7e40*/  ULOP3.LUT UR36, UR36, 0x1, URZ, 0xc0, !UPT ;  /* 0x0000000124247892 */ /* 0x000fe2000f8ec03f */
[----:B------:R-:W-:Y:S01]  /*7e50*/  IMAD.WIDE.U32 R4, R147, UR6, R12 ;  /* 0x0000000693047c25 */ /* 0x000fe2000f8e000c */
[----:B------:R-:W-:Y:S01]  /*7e60*/  ULOP3.LUT UR38, UR4, UR38, UR5, 0x96, !UPT ;  /* 0x0000002604267292 */ /* 0x000fe2000f8e9605 */
[----:B------:R-:W-:Y:S02]  /*7e70*/  IADD3 R3, -R11, UR8, R0 ;  /* 0x000000080b037c10 */ /* 0x000fe4000fffe100 */
[----:B------:R-:W-:Y:S02]  /*7e80*/  IMAD.IADD R7, R5, 0x1, R7 ;  /* 0x0000000105077824 */ /* 0x000fe400078e0207 */
[----:B------:R-:W-:-:S02]  /*7e90*/  IMAD.IADD R8, R8, 0x1, -R9 ;  /* 0x0000000108087824 */ /* 0x000fc400078e0a09 */
[----:B------:R-:W-:Y:S02]  /*7ea0*/  IMAD.MOV.U32 R0, RZ, RZ, -0x1 ;  /* 0xffffffffff007424 */ /* 0x000fe400078e00ff */
[----:B------:R-:W-:Y:S01]  /*7eb0*/  IMAD.MOV.U32 R6, RZ, RZ, R4 ;  /* 0x000000ffff067224 */ /* 0x000fe200078e0004 */
[----:B------:R-:W-:Y:S06]  /*7ec0*/  @P0 BRA `(.L_x_32) ;  /* 0x0000007800dc0947 */ /* 0x000fec0003800000 */
[----:B------:R-:W0:Y:S01]  /*7ed0*/  LDC.64 R4, c[0x0][0x5c8] ;  /* 0x00017200ff047b82 */ /* 0x000e220000000a00 */
[----:B-----5:R-:W-:Y:S01]  /*7ee0*/  FSETP.NEU.AND P0, PT, R145, RZ, PT ;  /* 0x000000ff9100720b */ /* 0x020fe20003f0d000 */
[----:B------:R-:W-:Y:S01]  /*7ef0*/  BSSY B0, `(.L_x_32) ;  /* 0x00007b4000007945 */ /* 0x000fe20003800000 */
[----:B------:R-:W-:-:S04]  /*7f00*/  ISETP.GT.AND P1, PT, R8, RZ, PT ;  /* 0x000000ff0800720c */ /* 0x000fc80003f24270 */
[----:B------:R-:W-:Y:S01]  /*7f10*/  ISETP.GT.AND P2, PT, R3, RZ, P1 ;  /* 0x000000ff0300720c */ /* 0x000fe20000f44270 */
[-C--:B0-----:R-:W-:Y:S02]  /*7f20*/  IMAD R10, R149, R4.reuse, RZ ;  /* 0x00000004950a7224 */ /* 0x081fe400078e02ff */
[----:B------:R-:W-:-:S04]  /*7f30*/  IMAD.WIDE.U32 R6, R163, R4, R6 ;  /* 0x00000004a3067225 */ /* 0x000fc800078e0006 */
[----:B------:R-:W-:-:S04]  /*7f40*/  IMAD R9, R163, R5, R10 ;  /* 0x00000005a3097224 */ /* 0x000fc800078e020a */
[----:B------:R-:W-:Y:S01]  /*7f50*/  IMAD.IADD R9, R7, 0x1, R9 ;  /* 0x0000000107097824 */ /* 0x000fe200078e0209 */
[----:B------:R-:W-:Y:S06]  /*7f60*/  @!P0 BRA `(.L_x_33) ;  /* 0x0000005000588947 */ /* 0x000fec0003800000 */
[----:B------:R-:W0:Y:S01]  /*7f70*/  LDC.64 R20, c[0x0][0x5b8] ;  /* 0x00016e00ff147b82 */ /* 0x000e220000000a00 */
[----:B------:R-:W-:-:S07]  /*7f80*/  ULDC.64 UR4, c[0x0][0x5c0] ;  /* 0x0001700000047ab9 */ /* 0x000fce0000000a00 */
[----:B------:R-:W1:Y:S08]  /*7f90*/  LDC.64 R160, c[0x0][0x5b0] ;  /* 0x00016c00ffa07b82 */ /* 0x000e700000000a00 */
[----:B------:R-:W2:Y:S01]  /*7fa0*/  LDC.64 R14, c[0x0][0x5a8] ;  /* 0x00016a00ff0e7b82 */ /* 0x000ea20000000a00 */
[-C--:B0-----:R-:W-:Y:S02]  /*7fb0*/  IMAD R10, R151, R20.reuse, RZ ;  /* 0x00000014970a7224 */ /* 0x081fe400078e02ff */
[----:B------:R-:W-:-:S04]  /*7fc0*/  IMAD.WIDE.U32 R154, R147, R20, R12 ;  /* 0x00000014939a7225 */ /* 0x000fc800078e000c */
[----:B------:R-:W-:Y:S02]  /*7fd0*/  IMAD R157, R147, R21, R10 ;  /* 0x00000015939d7224 */ /* 0x000fe400078e020a */
[----:B-1----:R-:W-:Y:S02]  /*7fe0*/  IMAD R148, R149, R160, RZ ;  /* 0x000000a095947224 */ /* 0x002fe400078e02ff */
[----:B------:R-:W-:Y:S02]  /*7ff0*/  IMAD.IADD R149, R155, 0x1, R157 ;  /* 0x000000019b957824 */ /* 0x000fe400078e029d */
[----:B------:R-:W-:Y:S02]  /*8000*/  IMAD R159, R163, R161, R148 ;  /* 0x000000a1a39f7224 */ /* 0x000fe400078e0294 */
[----:B------:R-:W-:-:S04]  /*8010*/  IMAD.MOV.U32 R148, RZ, RZ, R154 ;  /* 0x000000ffff947224 */ /* 0x000fc800078e009a */
[----:B------:R-:W-:-:S04]  /*8020*/  IMAD.WIDE.U32 R10, R163, R160, R148 ;  /* 0x000000a0a30a7225 */ /* 0x000fc800078e0094 */
[----:B------:R-:W-:Y:S01]  /*8030*/  IMAD.IADD R7, R11, 0x1, R159 ;  /* 0x000000010b077824 */ /* 0x000fe200078e029f */
[----:B--2---:R-:W-:-:S04]  /*8040*/  LEA R150, P0, R10, R14, 0x1 ;  /* 0x0000000e0a967211 */ /* 0x004fc800078008ff */
[----:B------:R-:W-:-:S05]  /*8050*/  LEA.HI.X R151, R10, R15, R7, 0x1, P0 ;  /* 0x0000000f0a977211 */ /* 0x000fca00000f0c07 */
[----:B------:R0:W2:Y:S01]  /*8060*/  @P2 LDG.E.LTC128B.U16 R21, desc[UR58][R150.64] ;  /* 0x0000003a96152981 */ /* 0x0000a2000c1e1520 */
[----:B------:R-:W-:Y:S01]  /*8070*/  IMAD.WIDE.U32 R152, R163, R160, R12 ;  /* 0x000000a0a3987225 */ /* 0x000fe200078e000c */
[----:B------:R-:W-:Y:S03]  /*8080*/  BSSY B1, `(.L_x_34) ;  /* 0x0000013000017945 */ /* 0x000fe60003800000 */
[----:B------:R-:W-:Y:S02]  /*8090*/  IMAD.IADD R153, R159, 0x1, R153 ;  /* 0x000000019f997824 */ /* 0x000fe400078e0299 */
[----:B------:R-:W-:Y:S01]  /*80a0*/  IMAD.WIDE.U32 R152, R147, R20, R152 ;  /* 0x0000001493987225 */ /* 0x000fe200078e0098 */
[----:B0-----:R-:W-:-:S03]  /*80b0*/  SHF.L.U64.HI R151, R160, 0x3, R161 ;  /* 0x00000003a0977819 */ /* 0x001fc600000102a1 */
[----:B------:R-:W-:Y:S02]  /*80c0*/  IMAD.SHL.U32 R150, R160, 0x8, RZ ;  /* 0x00000008a0967824 */ /* 0x000fe400078e00ff */
[----:B--2---:R-:W-:-:S04]  /*80d0*/  IMAD.U32 R10, R21, 0x10000, RZ ;  /* 0x00010000150a7824 */ /* 0x004fc800078e00ff */
[----:B------:R-:W-:Y:S01]  /*80e0*/  FMUL R7, R10, R145 ;  /* 0x000000910a077220 */ /* 0x000fe20000400000 */
[----:B------:R-:W-:-:S03]  /*80f0*/  LEA R10, P0, R6, UR4, 0x1 ;  /* 0x00000004060a7c11 */ /* 0x000fc6000f8008ff */
[----:B------:R-:W-:Y:S01]  /*8100*/  FFMA R7, R136, R144, R7 ;  /* 0x0000009088077223 */ /* 0x000fe20000000007 */
[----:B------:R-:W-:Y:S02]  /*8110*/  LEA.HI.X R11, R6, UR5, R9, 0x1, P0 ;  /* 0x00000005060b7c11 */ /* 0x000fe400080f0c09 */
[----:B------:R-:W-:Y:S02]  /*8120*/  ISETP.GT.AND P0, PT, R8, 0x1, PT ;  /* 0x000000010800780c */ /* 0x000fe40003f04270 */
[----:B------:R-:W-:Y:S01]  /*8130*/  F2FP.BF16.F32.PACK_AB R9, RZ, R7 ;  /* 0x00000007ff09723e */ /* 0x000fe200000010ff */
[----:B------:R-:W-:Y:S01]  /*8140*/  IMAD.IADD R7, R157, 0x1, R153 ;  /* 0x000000019d077824 */ /* 0x000fe200078e0299 */
[----:B------:R-:W-:Y:S02]  /*8150*/  ISETP.GT.AND P3, PT, R3, RZ, P0 ;  /* 0x000000ff0300720c */ /* 0x000fe40000764270 */
[C---:B------:R-:W-:Y:S01]  /*8160*/  LEA R6, P4, R152.reuse, R14, 0x1 ;  /* 0x0000000e98067211 */ /* 0x040fe200078808ff */
[----:B------:R0:W-:Y:S03]  /*8170*/  @P2 STG.E.U16 desc[UR58][R10.64], R9 ;  /* 0x000000090a002986 */ /* 0x0001e6000c10153a */
[----:B------:R-:W-:-:S07]  /*8180*/  LEA.HI.X R7, R152, R15, R7, 0x1, P4 ;  /* 0x0000000f98077211 */ /* 0x000fce00020f0c07 */
[----:B------:R-:W-:Y:S05]  /*8190*/  @!P3 BRA `(.L_x_35) ;  /* 0x000000000004b947 */ /* 0x000fea0003800000 */
[----:B------:R1:W5:Y:S02]  /*81a0*/  LDG.E.LTC128B.U16 R21, desc[UR58][R6.64+0x2] ;  /* 0x0000023a06157981 */ /* 0x000364000c1e1520 */
.L_x_35:
[----:B------:R-:W-:Y:S05]  /*81b0*/  BSYNC B1 ;  /* 0x0000000000017941 */ /* 0x000fea0003800000 */
.L_x_34:
[----:B-----5:R-:W-:Y:S01]  /*81c0*/  IMAD.U32 R136, R21, 0x10000, RZ ;  /* 0x0001000015887824 */ /* 0x020fe200078e00ff */
[----:B------:R-:W-:Y:S01]  /*81d0*/  ISETP.GT.AND P1, PT, R3, 0x8, P1 ;  /* 0x000000080300780c */ /* 0x000fe20000f24270 */
[----:B------:R-:W-:-:S04]  /*81e0*/  IMAD.WIDE.U32 R150, R163, R160, R150 ;  /* 0x000000a0a3967225 */ /* 0x000fc800078e0096 */
[----:B------:R-:W-:Y:S01]  /*81f0*/  FMUL R136, R136, R145 ;  /* 0x0000009188887220 */ /* 0x000fe20000400000 */
[----:B------:R-:W-:Y:S01]  /*8200*/  IMAD.IADD R159, R159, 0x1, R151 ;  /* 0x000000019f9f7824 */ /* 0x000fe200078e0297 */
[----:B------:R-:W-:Y:S02]  /*8210*/  IADD3 R154, P2, R154, R150, RZ ;  /* 0x000000969a9a7210 */ /* 0x000fe40007f5e0ff */
[----:B------:R-:W-:-:S03]  /*8220*/  FFMA R137, R137, R144, R136 ;  /* 0x0000009089897223 */ /* 0x000fc60000000088 */
[----:B------:R-:W-:Y:S02]  /*8230*/  IMAD.X R148, R159, 0x1, R149, P2 ;  /* 0x000000019f947824 */ /* 0x000fe400010e0695 */
[----:B0-----:R-:W-:Y:S02]  /*8240*/  F2FP.BF16.F32.PACK_AB R9, RZ, R137 ;  /* 0x00000089ff09723e */ /* 0x001fe400000010ff */
[C---:B------:R-:W-:Y:S02]  /*8250*/  LEA R136, P2, R154.reuse, R14, 0x1 ;  /* 0x0000000e9a887211 */ /* 0x040fe400078408ff */
[----:B------:R-:W-:Y:S02]  /*8260*/  PRMT R151, R9, 0x7610, R151 ;  /* 0x0000761009977816 */ /* 0x000fe40000000097 */
[----:B------:R-:W-:Y:S02]  /*8270*/  PRMT R149, R21, 0x7610, R149 ;  /* 0x0000761015957816 */ /* 0x000fe40000000095 */
[----:B------:R-:W-:Y:S01]  /*8280*/  LEA.HI.X R137, R154, R15, R148, 0x1, P2 ;  /* 0x0000000f9a897211 */ /* 0x000fe200010f0c94 */
[----:B------:R0:W-:Y:S04]  /*8290*/  @P3 STG.E.U16 desc[UR58][R10.64+0x2], R151 ;  /* 0x000002970a003986 */ /* 0x0001e8000c10153a */
[----:B------:R-:W2:Y:S01]  /*82a0*/  @P1 LDG.E.LTC128B.U16 R149, desc[UR58][R136.64] ;  /* 0x0000003a88951981 */ /* 0x000ea2000c1e1520 */
[----:B------:R-:W-:Y:S01]  /*82b0*/  IADD3 R12, P2, R12, R150, RZ ;  /* 0x000000960c0c7210 */ /* 0x000fe20007f5e0ff */
[----:B------:R-:W-:Y:S01]  /*82c0*/  BSSY B1, `(.L_x_36) ;  /* 0x0000011000017945 */ /* 0x000fe20003800000 */
[----:B------:R-:W-:-:S03]  /*82d0*/  ISETP.GT.AND P0, PT, R3, 0x8, P0 ;  /* 0x000000080300780c */ /* 0x000fc60000704270 */
[----:B------:R-:W-:Y:S02]  /*82e0*/  IMAD.X R13, R13, 0x1, R159, P2 ;  /* 0x000000010d0d7824 */ /* 0x000fe400010e069f */
[----:B------:R-:W-:Y:S01]  /*82f0*/  IMAD.WIDE.U32 R20, R147, R20, R12 ;  /* 0x0000001493147225 */ /* 0x000fe200078e000c */
[C---:B------:R-:W-:Y:S02]  /*8300*/  SHF.L.U64.HI R13, R4.reuse, 0x4, R5 ;  /* 0x00000004040d7819 */ /* 0x040fe40000010205 */
[----:B------:R-:W-:Y:S01]  /*8310*/  LEA R12, P2, R4, R10, 0x4 ;  /* 0x0000000a040c7211 */ /* 0x000fe200078420ff */
[----:B------:R-:W-:Y:S01]  /*8320*/  IMAD.IADD R5, R157, 0x1, R21 ;  /* 0x000000019d057824 */ /* 0x000fe200078e0215 */
[----:B------:R-:W-:-:S03]  /*8330*/  LEA R4, P3, R20, R14, 0x1 ;  /* 0x0000000e14047211 */ /* 0x000fc600078608ff */
[----:B------:R-:W-:Y:S01]  /*8340*/  IMAD.X R13, R13, 0x1, R11, P2 ;  /* 0x000000010d0d7824 */ /* 0x000fe200010e060b */
[----:B------:R-:W-:Y:S01]  /*8350*/  LEA.HI.X R5, R20, R15, R5, 0x1, P3 ;  /* 0x0000000f14057211 */ /* 0x000fe200018f0c05 */
[----:B--2---:R-:W-:-:S04]  /*8360*/  IMAD.U32 R148, R149, 0x10000, RZ ;  /* 0x0001000095947824 */ /* 0x004fc800078e00ff */
[----:B------:R-:W-:-:S04]  /*8370*/  FMUL R9, R148, R145 ;  /* 0x0000009194097220 */ /* 0x000fc80000400000 */
[----:B------:R-:W-:-:S05]  /*8380*/  FFMA R9, R138, R144, R9 ;  /* 0x000000908a097223 */ /* 0x000fca0000000009 */
[----:B------:R-:W-:-:S05]  /*8390*/  F2FP.BF16.F32.PACK_AB R9, RZ, R9 ;  /* 0x00000009ff09723e */ /* 0x000fca00000010ff */
[----:B------:R0:W-:Y:S01]  /*83a0*/  @P1 STG.E.U16 desc[UR58][R12.64], R9 ;  /* 0x000000090c001986 */ /* 0x0001e2000c10153a */
[----:B------:R-:W-:Y:S05]  /*83b0*/  @!P0 BRA `(.L_x_37) ;  /* 0x0000000000048947 */ /* 0x000fea0003800000 */
[----:B------:R2:W5:Y:S02]  /*83c0*/  LDG.E.LTC128B.U16 R149, desc[UR58][R4.64+0x2] ;  /* 0x0000023a04957981 */ /* 0x000564000c1e1520 */
.L_x_37:
[----:B------:R-:W-:Y:S05]  /*83d0*/  BSYNC B1 ;  /* 0x0000000000017941 */ /* 0x000fea0003800000 */
.L_x_36:
[----:B-----5:R-:W-:Y:S01]  /*83e0*/  IMAD.U32 R14, R149, 0x10000, RZ ;  /* 0x00010000950e7824 */ /* 0x020fe200078e00ff */
[----:B------:R-:W-:Y:S01]  /*83f0*/  ISETP.GT.AND P1, PT, R8, 0x8, PT ;  /* 0x000000080800780c */ /* 0x000fe20003f24270 */
[----:B------:R-:W-:Y:S02]  /*8400*/  BSSY B1, `(.L_x_38) ;  /* 0x0000008000017945 */ /* 0x000fe40003800000 */
[----:B------:R-:W-:Y:S01]  /*8410*/  FMUL R14, R14, R145 ;  /* 0x000000910e0e7220 */ /* 0x000fe20000400000 */
[----:B------:R-:W-:-:S03]  /*8420*/  ISETP.GT.AND P2, PT, R3, RZ, P1 ;  /* 0x000000ff0300720c */ /* 0x000fc60000f44270 */
[----:B------:R-:W-:-:S05]  /*8430*/  FFMA R14, R139, R144, R14 ;  /* 0x000000908b0e7223 */ /* 0x000fca000000000e */
[----:B------:R-:W-:-:S05]  /*8440*/  F2FP.BF16.F32.PACK_AB R14, RZ, R14 ;  /* 0x0000000eff0e723e */ /* 0x000fca00000010ff */
[----:B------:R3:W-:Y:S01]  /*8450*/  @P0 STG.E.U16 desc[UR58][R12.64+0x2], R14 ;  /* 0x0000020e0c000986 */ /* 0x0007e2000c10153a */
[----:B------:R-:W-:Y:S05]  /*8460*/  @!P2 BRA `(.L_x_39) ;  /* 0x000000000004a947 */ /* 0x000fea0003800000 */
[----:B------:R4:W5:Y:S02]  /*8470*/  LDG.E.LTC128B.U16 R149, desc[UR58][R6.64+0x10] ;  /* 0x0000103a06957981 */ /* 0x000964000c1e1520 */
.L_x_39:
[----:B------:R-:W-:Y:S05]  /*8480*/  BSYNC B1 ;  /* 0x0000000000017941 */ /* 0x000fea0003800000 */
.L_x_38:
[----:B---3-5:R-:W-:Y:S01]  /*8490*/  IMAD.U32 R14, R149, 0x10000, RZ ;  /* 0x00010000950e7824 */ /* 0x028fe200078e00ff */
[----:B------:R-:W-:Y:S01]  /*84a0*/  ISETP.GT.AND P0, PT, R8, 0x9, PT ;  /* 0x000000090800780c */ /* 0x000fe20003f04270 */
[----:B------:R-:W-:Y:S02]  /*84b0*/  BSSY B1, `(.L_x_40) ;  /* 0x0000008000017945 */ /* 0x000fe40003800000 */
[----:B0-----:R-:W-:Y:S01]  /*84c0*/  FMUL R9, R14, R145 ;  /* 0x000000910e097220 */ /* 0x001fe20000400000 */
[----:B------:R-:W-:-:S03]  /*84d0*/  ISETP.GT.AND P3, PT, R3, RZ, P0 ;  /* 0x000000ff0300720c */ /* 0x000fc60000764270 */
[----:B------:R-:W-:-:S05]  /*84e0*/  FFMA R9, R140, R144, R9 ;  /* 0x000000908c097223 */ /* 0x000fca0000000009 */
[----:B------:R-:W-:-:S05]  /*84f0*/  F2FP.BF16.F32.PACK_AB R9, RZ, R9 ;  /* 0x00000009ff09723e */ /* 0x000fca00000010ff */
[----:B------:R0:W-:Y:S01]  /*8500*/  @P2 STG.E.U16 desc[UR58][R10.64+0x10], R9 ;  /* 0x000010090a002986 */ /* 0x0001e2000c10153a */
[----:B------:R-:W-:Y:S05]  /*8510*/  @!P3 BRA `(.L_x_41) ;  /* 0x000000000004b947 */ /* 0x000fea0003800000 */
[----:B------:R3:W5:Y:S02]  /*8520*/  LDG.E.LTC128B.U16 R149, desc[UR58][R6.64+0x12] ;  /* 0x0000123a06957981 */ /* 0x000764000c1e1520 */
.L_x_41:
[----:B------:R-:W-:Y:S05]  /*8530*/  BSYNC B1 ;  /* 0x0000000000017941 */ /* 0x000fea0003800000 */
.L_x_40:
[----:B-----5:R-:W-:Y:S01]  /*8540*/  IMAD.U32 R14, R149, 0x10000, RZ ;  /* 0x00010000950e7824 */ /* 0x020fe200078e00ff */
[----:B------:R-:W-:Y:S01]  /*8550*/  ISETP.GT.AND P1, PT, R3, 0x8, P1 ;  /* 0x000000080300780c */ /* 0x000fe20000f24270 */
[----:B------:R-:W-:Y:S02]  /*8560*/  BSSY B1, `(.L_x_42) ;  /* 0x0000007000017945 */ /* 0x000fe40003800000 */
[----:B------:R-:W-:-:S04]  /*8570*/  FMUL R14, R14, R145 ;  /* 0x000000910e0e7220 */ /* 0x000fc80000400000 */
[----:B------:R-:W-:-:S05]  /*8580*/  FFMA R14, R141, R144, R14 ;  /* 0x000000908d0e7223 */ /* 0x000fca000000000e */
[----:B------:R-:W-:-:S05]  /*8590*/  F2FP.BF16.F32.PACK_AB R14, RZ, R14 ;  /* 0x0000000eff0e723e */ /* 0x000fca00000010ff */
[----:B------:R0:W-:Y:S01]  /*85a0*/  @P3 STG.E.U16 desc[UR58][R10.64+0x12], R14 ;  /* 0x0000120e0a003986 */ /* 0x0001e2000c10153a */
[----:B------:R-:W-:Y:S05]  /*85b0*/  @!P1 BRA `(.L_x_43) ;  /* 0x0000000000049947 */ /* 0x000fea0003800000 */
[----:B------:R0:W5:Y:S02]  /*85c0*/  LDG.E.LTC128B.U16 R149, desc[UR58][R4.64+0x10] ;  /* 0x0000103a04957981 */ /* 0x000164000c1e1520 */
.L_x_43:
[----:B------:R-:W-:Y:S05]  /*85d0*/  BSYNC B1 ;  /* 0x0000000000017941 */ /* 0x000fea0003800000 */
.L_x_42:
[----:B0----5:R-:W-:Y:S01]  /*85e0*/  IMAD.U32 R14, R149, 0x10000, RZ ;  /* 0x00010000950e7824 */ /* 0x021fe200078e00ff */
        /* <DEDUP_REMOVED lines=8> */
.L_x_45:
[----:B------:R-:W-:Y:S05]  /*8670*/  BSYNC B1 ;  /* 0x0000000000017941 */ /* 0x000fea0003800000 */
.L_x_44:
        /* <DEDUP_REMOVED lines=10> */
.L_x_47:
[----:B------:R-:W-:Y:S05]  /*8720*/  BSYNC B1 ;  /* 0x0000000000017941 */ /* 0x000fea0003800000 */
.L_x_46:
[----:B0----5:R-:W-:Y:S01]  /*8730*/  IMAD.U32 R14, R149, 0x10000, RZ ;  /* 0x00010000950e7824 */ /* 0x021fe200078e00ff */
        /* <DEDUP_REMOVED lines=9> */
.L_x_49:
[----:B------:R-:W-:Y:S05]  /*87d0*/  BSYNC B1 ;  /* 0x0000000000017941 */ /* 0x000fea0003800000 */
.L_x_48:
        /* <DEDUP_REMOVED lines=9> */
.L_x_51:
[----:B------:R-:W-:Y:S05]  /*8870*/  BSYNC B1 ;  /* 0x0000000000017941 */ /* 0x000fea0003800000 */
.L_x_50:
        /* <DEDUP_REMOVED lines=9> */
.L_x_53:
[----:B------:R-:W-:Y:S05]  /*8910*/  BSYNC B1 ;  /* 0x0000000000017941 */ /* 0x000fea0003800000 */
.L_x_52:
        /* <DEDUP_REMOVED lines=10> */
.L_x_55:
[----:B------:R-:W-:Y:S05]  /*89c0*/  BSYNC B1 ;  /* 0x0000000000017941 */ /* 0x000fea0003800000 */
.L_x_54:
        /* <DEDUP_REMOVED lines=10> */
.L_x_57:
[----:B------:R-:W-:Y:S05]  /*8a70*/  BSYNC B1 ;  /* 0x0000000000017941 */ /* 0x000fea0003800000 */
.L_x_56:
        /* <DEDUP_REMOVED lines=9> */
.L_x_59:
[----:B------:R-:W-:Y:S05]  /*8b10*/  BSYNC B1 ;  /* 0x0000000000017941 */ /* 0x000fea0003800000 */
.L_x_58:
        /* <DEDUP_REMOVED lines=9> */
.L_x_61:
[----:B------:R-:W-:Y:S05]  /*8bb0*/  BSYNC B1 ;  /* 0x0000000000017941 */ /* 0x000fea0003800000 */
.L_x_60:
        /* <DEDUP_REMOVED lines=10> */
.L_x_63:
[----:B------:R-:W-:Y:S05]  /*8c60*/  BSYNC B1 ;  /* 0x0000000000017941 */ /* 0x000fea0003800000 */
.L_x_62:
        /* <DEDUP_REMOVED lines=10> */
.L_x_65:
[----:B------:R-:W-:Y:S05]  /*8d10*/  BSYNC B1 ;  /* 0x0000000000017941 */ /* 0x000fea0003800000 */
.L_x_64:
        /* <DEDUP_REMOVED lines=9> */
.L_x_67:
[----:B------:R-:W-:Y:S05]  /*8db0*/  BSYNC B1 ;  /* 0x0000000000017941 */ /* 0x000fea0003800000 */
.L_x_66:
        /* <DEDUP_REMOVED lines=9> */
.L_x_69:
[----:B------:R-:W-:Y:S05]  /*8e50*/  BSYNC B1 ;  /* 0x0000000000017941 */ /* 0x000fea0003800000 */
.L_x_68:
        /* <DEDUP_REMOVED lines=10> */
.L_x_71:
[----:B------:R-:W-:Y:S05]  /*8f00*/  BSYNC B1 ;  /* 0x0000000000017941 */ /* 0x000fea0003800000 */
.L_x_70:
        /* <DEDUP_REMOVED lines=10> */
.L_x_73:
[----:B------:R-:W-:Y:S05]  /*8fb0*/  BSYNC B1 ;  /* 0x0000000000017941 */ /* 0x000fea0003800000 */
.L_x_72:
        /* <DEDUP_REMOVED lines=9> */
.L_x_75:
[----:B------:R-:W-:Y:S05]  /*9050*/  BSYNC B1 ;  /* 0x0000000000017941 */ /* 0x000fea0003800000 */
.L_x_74:
        /* <DEDUP_REMOVED lines=9> */
.L_x_77:
[----:B------:R-:W-:Y:S05]  /*90f0*/  BSYNC B1 ;  /* 0x0000000000017941 */ /* 0x000fea0003800000 */
.L_x_76:
        /* <DEDUP_REMOVED lines=10> */
.L_x_79:
[----:B------:R-:W-:Y:S05]  /*91a0*/  BSYNC B1 ;  /* 0x0000000000017941 */ /* 0x000fea0003800000 */
.L_x_78:
        /* <DEDUP_REMOVED lines=10> */
.L_x_81:
[----:B------:R-:W-:Y:S05]  /*9250*/  BSYNC B1 ;  /* 0x0000000000017941 */ /* 0x000fea0003800000 */
.L_x_80:
        /* <DEDUP_REMOVED lines=9> */
.L_x_83:
[----:B------:R-:W-:Y:S05]  /*92f0*/  BSYNC B1 ;  /* 0x0000000000017941 */ /* 0x000fea0003800000 */
.L_x_82:
        /* <DEDUP_REMOVED lines=9> */
.L_x_85:
[----:B------:R-:W-:Y:S05]  /*9390*/  BSYNC B1 ;  /* 0x0000000000017941 */ /* 0x000fea0003800000 */
.L_x_84:
        /* <DEDUP_REMOVED lines=10> */
.L_x_87:
[----:B------:R-:W-:Y:S05]  /*9440*/  BSYNC B1 ;  /* 0x0000000000017941 */ /* 0x000fea0003800000 */
.L_x_86:
        /* <DEDUP_REMOVED lines=10> */
.L_x_89:
[----:B------:R-:W-:Y:S05]  /*94f0*/  BSYNC B1 ;  /* 0x0000000000017941 */ /* 0x000fea0003800000 */
.L_x_88:
        /* <DEDUP_REMOVED lines=9> */
.L_x_91:
[----:B------:R-:W-:Y:S05]  /*9590*/  BSYNC B1 ;  /* 0x0000000000017941 */ /* 0x000fea0003800000 */
.L_x_90:
        /* <DEDUP_REMOVED lines=9> */
.L_x_93:
[----:B------:R-:W-:Y:S05]  /*9630*/  BSYNC B1 ;  /* 0x0000000000017941 */ /* 0x000fea0003800000 */
.L_x_92:
        /* <DEDUP_REMOVED lines=10> */
.L_x_95:
[----:B------:R-:W-:Y:S05]  /*96e0*/  BSYNC B1 ;  /* 0x0000000000017941 */ /* 0x000fea0003800000 */
.L_x_94:
        /* <DEDUP_REMOVED lines=10> */
.L_x_97:
[----:B------:R-:W-:Y:S05]  /*9790*/  BSYNC B1 ;  /* 0x0000000000017941 */ /* 0x000fea0003800000 */
.L_x_96:
        /* <DEDUP_REMOVED lines=9> */
.L_x_99:
[----:B------:R-:W-:Y:S05]  /*9830*/  BSYNC B1 ;  /* 0x0000000000017941 */ /* 0x000fea0003800000 */
.L_x_98:
        /* <DEDUP_REMOVED lines=9> */
.L_x_101:
[----:B------:R-:W-:Y:S05]  /*98d0*/  BSYNC B1 ;  /* 0x0000000000017941 */ /* 0x000fea0003800000 */
.L_x_100:
        /* <DEDUP_REMOVED lines=10> */
.L_x_103:
[----:B------:R-:W-:Y:S05]  /*9980*/  BSYNC B1 ;  /* 0x0000000000017941 */ /* 0x000fea0003800000 */
.L_x_102:
        /* <DEDUP_REMOVED lines=10> */
.L_x_105:
[----:B------:R-:W-:Y:S05]  /*9a30*/  BSYNC B1 ;  /* 0x0000000000017941 */ /* 0x000fea0003800000 */
.L_x_104:
        /* <DEDUP_REMOVED lines=9> */
.L_x_107:
[----:B------:R-:W-:Y:S05]  /*9ad0*/  BSYNC B1 ;  /* 0x0000000000017941 */ /* 0x000fea0003800000 */
.L_x_106:
        /* <DEDUP_REMOVED lines=9> */
.L_x_109:
[----:B------:R-:W-:Y:S05]  /*9b70*/  BSYNC B1 ;  /* 0x0000000000017941 */ /* 0x000fea0003800000 */
.L_x_108:
        /* <DEDUP_REMOVED lines=10> */
.L_x_111:
[----:B------:R-:W-:Y:S05]  /*9c20*/  BSYNC B1 ;  /* 0x0000000000017941 */ /* 0x000fea0003800000 */
.L_x_110:
        /* <DEDUP_REMOVED lines=10> */
.L_x_113:
[----:B------:R-:W-:Y:S05]  /*9cd0*/  BSYNC B1 ;  /* 0x0000000000017941 */ /* 0x000fea0003800000 */
.L_x_112:
        /* <DEDUP_REMOVED lines=9> */
.L_x_115:
[----:B------:R-:W-:Y:S05]  /*9d70*/  BSYNC B1 ;  /* 0x0000000000017941 */ /* 0x000fea0003800000 */
.L_x_114:
        /* <DEDUP_REMOVED lines=9> */
.L_x_117:
[----:B------:R-:W-:Y:S05]  /*9e10*/  BSYNC B1 ;  /* 0x0000000000017941 */ /* 0x000fea0003800000 */
.L_x_116:
        /* <DEDUP_REMOVED lines=10> */
.L_x_119:
[----:B------:R-:W-:Y:S05]  /*9ec0*/  BSYNC B1 ;  /* 0x0000000000017941 */ /* 0x000fea0003800000 */
.L_x_118:
        /* <DEDUP_REMOVED lines=10> */
.L_x_121:
[----:B------:R-:W-:Y:S05]  /*9f70*/  BSYNC B1 ;  /* 0x0000000000017941 */ /* 0x000fea0003800000 */
.L_x_120:
        /* <DEDUP_REMOVED lines=9> */
.L_x_123:
[----:B------:R-:W-:Y:S05]  /*a010*/  BSYNC B1 ;  /* 0x0000000000017941 */ /* 0x000fea0003800000 */
.L_x_122:
        /* <DEDUP_REMOVED lines=9> */
.L_x_125:
[----:B------:R-:W-:Y:S05]  /*a0b0*/  BSYNC B1 ;  /* 0x0000000000017941 */ /* 0x000fea0003800000 */
.L_x_124:
        /* <DEDUP_REMOVED lines=10> */
.L_x_127:
[----:B------:R-:W-:Y:S05]  /*a160*/  BSYNC B1 ;  /* 0x0000000000017941 */ /* 0x000fea0003800000 */
.L_x_126:
        /* <DEDUP_REMOVED lines=10> */
.L_x_129:
[----:B------:R-:W-:Y:S05]  /*a210*/  BSYNC B1 ;  /* 0x0000000000017941 */ /* 0x000fea0003800000 */
.L_x_128:
        /* <DEDUP_REMOVED lines=9> */
.L_x_131:
[----:B------:R-:W-:Y:S05]  /*a2b0*/  BSYNC B1 ;  /* 0x0000000000017941 */ /* 0x000fea0003800000 */
.L_x_130:
        /* <DEDUP_REMOVED lines=9> */
.L_x_133:
[----:B------:R-:W-:Y:S05]  /*a350*/  BSYNC B1 ;  /* 0x0000000000017941 */ /* 0x000fea0003800000 */
.L_x_132:
        /* <DEDUP_REMOVED lines=10> */
.L_x_135:
[----:B------:R-:W-:Y:S05]  /*a400*/  BSYNC B1 ;  /* 0x0000000000017941 */ /* 0x000fea0003800000 */
.L_x_134:
        /* <DEDUP_REMOVED lines=10> */
.L_x_137:
[----:B------:R-:W-:Y:S05]  /*a4b0*/  BSYNC B1 ;  /* 0x0000000000017941 */ /* 0x000fea0003800000 */
.L_x_136:
        /* <DEDUP_REMOVED lines=9> */
.L_x_139:
[----:B------:R-:W-:Y:S05]  /*a550*/  BSYNC B1 ;  /* 0x0000000000017941 */ /* 0x000fea0003800000 */
.L_x_138:
        /* <DEDUP_REMOVED lines=9> */
.L_x_141:
[----:B------:R-:W-:Y:S05]  /*a5f0*/  BSYNC B1 ;  /* 0x0000000000017941 */ /* 0x000fea0003800000 */
.L_x_140:
        /* <DEDUP_REMOVED lines=10> */
.L_x_143:
[----:B------:R-:W-:Y:S05]  /*a6a0*/  BSYNC B1 ;  /* 0x0000000000017941 */ /* 0x000fea0003800000 */
.L_x_142:
        /* <DEDUP_REMOVED lines=10> */
.L_x_145:
[----:B------:R-:W-:Y:S05]  /*a750*/  BSYNC B1 ;  /* 0x0000000000017941 */ /* 0x000fea0003800000 */
.L_x_144:
        /* <DEDUP_REMOVED lines=9> */
.L_x_147:
[----:B------:R-:W-:Y:S05]  /*a7f0*/  BSYNC B1 ;  /* 0x0000000000017941 */ /* 0x000fea0003800000 */
.L_x_146:
        /* <DEDUP_REMOVED lines=9> */
.L_x_149:
[----:B------:R-:W-:Y:S05]  /*a890*/  BSYNC B1 ;  /* 0x0000000000017941 */ /* 0x000fea0003800000 */
.L_x_148:
        /* <DEDUP_REMOVED lines=10> */
.L_x_151:
[----:B------:R-:W-:Y:S05]  /*a940*/  BSYNC B1 ;  /* 0x0000000000017941 */ /* 0x000fea0003800000 */
.L_x_150:
        /* <DEDUP_REMOVED lines=10> */
.L_x_153:
[----:B------:R-:W-:Y:S05]  /*a9f0*/  BSYNC B1 ;  /* 0x0000000000017941 */ /* 0x000fea0003800000 */
.L_x_152:
        /* <DEDUP_REMOVED lines=9> */
.L_x_155:
[----:B------:R-:W-:Y:S05]  /*aa90*/  BSYNC B1 ;  /* 0x0000000000017941 */ /* 0x000fea0003800000 */
.L_x_154:
        /* <DEDUP_REMOVED lines=9> */
.L_x_157:
[----:B------:R-:W-:Y:S05]  /*ab30*/  BSYNC B1 ;  /* 0x0000000000017941 */ /* 0x000fea0003800000 */
.L_x_156:
        /* <DEDUP_REMOVED lines=10> */
.L_x_159:
[----:B------:R-:W-:Y:S05]  /*abe0*/  BSYNC B1 ;  /* 0x0000000000017941 */ /* 0x000fea0003800000 */
.L_x_158:
        /* <DEDUP_REMOVED lines=10> */
.L_x_161:
[----:B------:R-:W-:Y:S05]  /*ac90*/  BSYNC B1 ;  /* 0x0000000000017941 */ /* 0x000fea0003800000 */
.L_x_160:
        /* <DEDUP_REMOVED lines=9> */
.L_x_163:
[----:B------:R-:W-:Y:S05]  /*ad30*/  BSYNC B1 ;  /* 0x0000000000017941 */ /* 0x000fea0003800000 */
.L_x_162:
        /* <DEDUP_REMOVED lines=9> */
.L_x_165:
[----:B------:R-:W-:Y:S05]  /*add0*/  BSYNC B1 ;  /* 0x0000000000017941 */ /* 0x000fea0003800000 */
.L_x_164:
        /* <DEDUP_REMOVED lines=10> */
.L_x_167:
[----:B------:R-:W-:Y:S05]  /*ae80*/  BSYNC B1 ;  /* 0x0000000000017941 */ /* 0x000fea0003800000 */
.L_x_166:
        /* <DEDUP_REMOVED lines=10> */
.L_x_169:
[----:B------:R-:W-:Y:S05]  /*af30*/  BSYNC B1 ;  /* 0x0000000000017941 */ /* 0x000fea0003800000 */
.L_x_168:
        /* <DEDUP_REMOVED lines=9> */
.L_x_171:
[----:B------:R-:W-:Y:S05]  /*afd0*/  BSYNC B1 ;  /* 0x0000000000017941 */ /* 0x000fea0003800000 */
.L_x_170:
        /* <DEDUP_REMOVED lines=9> */
.L_x_173:
[----:B------:R-:W-:Y:S05]  /*b070*/  BSYNC B1 ;  /* 0x0000000000017941 */ /* 0x000fea0003800000 */
.L_x_172:
        /* <DEDUP_REMOVED lines=10> */
.L_x_175:
[----:B------:R-:W-:Y:S05]  /*b120*/  BSYNC B1 ;  /* 0x0000000000017941 */ /* 0x000fea0003800000 */
.L_x_174:
        /* <DEDUP_REMOVED lines=10> */
.L_x_177:
[----:B------:R-:W-:Y:S05]  /*b1d0*/  BSYNC B1 ;  /* 0x0000000000017941 */ /* 0x000fea0003800000 */
.L_x_176:
        /* <DEDUP_REMOVED lines=9> */
.L_x_179:
[----:B------:R-:W-:Y:S05]  /*b270*/  BSYNC B1 ;  /* 0x0000000000017941 */ /* 0x000fea0003800000 */
.L_x_178:
        /* <DEDUP_REMOVED lines=9> */
.L_x_181:
[----:B------:R-:W-:Y:S05]  /*b310*/  BSYNC B1 ;  /* 0x0000000000017941 */ /* 0x000fea0003800000 */
.L_x_180:
        /* <DEDUP_REMOVED lines=10> */
.L_x_183:
[----:B------:R-:W-:Y:S05]  /*b3c0*/  BSYNC B1 ;  /* 0x0000000000017941 */ /* 0x000fea0003800000 */
.L_x_182:
        /* <DEDUP_REMOVED lines=10> */
.L_x_185:
[----:B------:R-:W-:Y:S05]  /*b470*/  BSYNC B1 ;  /* 0x0000000000017941 */ /* 0x000fea0003800000 */
.L_x_184:
        /* <DEDUP_REMOVED lines=9> */
.L_x_187:
[----:B------:R-:W-:Y:S05]  /*b510*/  BSYNC B1 ;  /* 0x0000000000017941 */ /* 0x000fea0003800000 */
.L_x_186:
        /* <DEDUP_REMOVED lines=9> */
.L_x_189:
[----:B------:R-:W-:Y:S05]  /*b5b0*/  BSYNC B1 ;  /* 0x0000000000017941 */ /* 0x000fea0003800000 */
.L_x_188:
        /* <DEDUP_REMOVED lines=10> */
.L_x_191:
[----:B------:R-:W-:Y:S05]  /*b660*/  BSYNC B1 ;  /* 0x0000000000017941 */ /* 0x000fea0003800000 */
.L_x_190:
        /* <DEDUP_REMOVED lines=10> */
.L_x_193:
[----:B------:R-:W-:Y:S05]  /*b710*/  BSYNC B1 ;  /* 0x0000000000017941 */ /* 0x000fea0003800000 */
.L_x_192:
        /* <DEDUP_REMOVED lines=9> */
.L_x_195:
[----:B------:R-:W-:Y:S05]  /*b7b0*/  BSYNC B1 ;  /* 0x0000000000017941 */ /* 0x000fea0003800000 */
.L_x_194:
        /* <DEDUP_REMOVED lines=9> */
.L_x_197:
[----:B------:R-:W-:Y:S05]  /*b850*/  BSYNC B1 ;  /* 0x0000000000017941 */ /* 0x000fea0003800000 */
.L_x_196:
        /* <DEDUP_REMOVED lines=10> */
.L_x_199:
[----:B------:R-:W-:Y:S05]  /*b900*/  BSYNC B1 ;  /* 0x0000000000017941 */ /* 0x000fea0003800000 */
.L_x_198:
        /* <DEDUP_REMOVED lines=10> */
.L_x_201:
[----:B------:R-:W-:Y:S05]  /*b9b0*/  BSYNC B1 ;  /* 0x0000000000017941 */ /* 0x000fea0003800000 */
.L_x_200:
        /* <DEDUP_REMOVED lines=9> */
.L_x_203:
[----:B------:R-:W-:Y:S05]  /*ba50*/  BSYNC B1 ;  /* 0x0000000000017941 */ /* 0x000fea0003800000 */
.L_x_202:
        /* <DEDUP_REMOVED lines=9> */
.L_x_205:
[----:B------:R-:W-:Y:S05]  /*baf0*/  BSYNC B1 ;  /* 0x0000000000017941 */ /* 0x000fea0003800000 */
.L_x_204:
        /* <DEDUP_REMOVED lines=10> */
.L_x_207:
[----:B------:R-:W-:Y:S05]  /*bba0*/  BSYNC B1 ;  /* 0x0000000000017941 */ /* 0x000fea0003800000 */
.L_x_206:
        /* <DEDUP_REMOVED lines=10> */
.L_x_209:
[----:B------:R-:W-:Y:S05]  /*bc50*/  BSYNC B1 ;  /* 0x0000000000017941 */ /* 0x000fea0003800000 */
.L_x_208:
        /* <DEDUP_REMOVED lines=9> */
.L_x_211:
[----:B------:R-:W-:Y:S05]  /*bcf0*/  BSYNC B1 ;  /* 0x0000000000017941 */ /* 0x000fea0003800000 */
.L_x_210:
        /* <DEDUP_REMOVED lines=9> */
.L_x_213:
[----:B------:R-:W-:Y:S05]  /*bd90*/  BSYNC B1 ;  /* 0x0000000000017941 */ /* 0x000fea0003800000 */
.L_x_212:
        /* <DEDUP_REMOVED lines=10> */
.L_x_215:
[----:B------:R-:W-:Y:S05]  /*be40*/  BSYNC B1 ;  /* 0x0000000000017941 */ /* 0x000fea0003800000 */
.L_x_214:
        /* <DEDUP_REMOVED lines=10> */
.L_x_217:
[----:B------:R-:W-:Y:S05]  /*bef0*/  BSYNC B1 ;  /* 0x0000000000017941 */ /* 0x000fea0003800000 */
.L_x_216:
        /* <DEDUP_REMOVED lines=9> */
.L_x_219:
[----:B------:R-:W-:Y:S05]  /*bf90*/  BSYNC B1 ;  /* 0x0000000000017941 */ /* 0x000fea0003800000 */
.L_x_218:
        /* <DEDUP_REMOVED lines=9> */
.L_x_221:
[----:B------:R-:W-:Y:S05]  /*c030*/  BSYNC B1 ;  /* 0x0000000000017941 */ /* 0x000fea0003800000 */
.L_x_220:
        /* <DEDUP_REMOVED lines=10> */
.L_x_223:
[----:B------:R-:W-:Y:S05]  /*c0e0*/  BSYNC B1 ;  /* 0x0000000000017941 */ /* 0x000fea0003800000 */
.L_x_222:
        /* <DEDUP_REMOVED lines=10> */
.L_x_225:
[----:B------:R-:W-:Y:S05]  /*c190*/  BSYNC B1 ;  /* 0x0000000000017941 */ /* 0x000fea0003800000 */
.L_x_224:
        /* <DEDUP_REMOVED lines=9> */
.L_x_227:
[----:B------:R-:W-:Y:S05]  /*c230*/  BSYNC B1 ;  /* 0x0000000000017941 */ /* 0x000fea0003800000 */
.L_x_226:
        /* <DEDUP_REMOVED lines=9> */
.L_x_229:
[----:B------:R-:W-:Y:S05]  /*c2d0*/  BSYNC B1 ;  /* 0x0000000000017941 */ /* 0x000fea0003800000 */
.L_x_228:
        /* <DEDUP_REMOVED lines=10> */
.L_x_231:
[----:B------:R-:W-:Y:S05]  /*c380*/  BSYNC B1 ;  /* 0x0000000000017941 */ /* 0x000fea0003800000 */
.L_x_230:
        /* <DEDUP_REMOVED lines=10> */
.L_x_233:
[----:B------:R-:W-:Y:S05]  /*c430*/  BSYNC B1 ;  /* 0x0000000000017941 */ /* 0x000fea0003800000 */
.L_x_232:
        /* <DEDUP_REMOVED lines=9> */
.L_x_235:
[----:B------:R-:W-:Y:S05]  /*c4d0*/  BSYNC B1 ;  /* 0x0000000000017941 */ /* 0x000fea0003800000 */
.L_x_234:
        /* <DEDUP_REMOVED lines=9> */
.L_x_237:
[----:B------:R-:W-:Y:S05]  /*c570*/  BSYNC B1 ;  /* 0x0000000000017941 */ /* 0x000fea0003800000 */
.L_x_236:
        /* <DEDUP_REMOVED lines=10> */
.L_x_239:
[----:B------:R-:W-:Y:S05]  /*c620*/  BSYNC B1 ;  /* 0x0000000000017941 */ /* 0x000fea0003800000 */
.L_x_238:
        /* <DEDUP_REMOVED lines=10> */
.L_x_241:
[----:B------:R-:W-:Y:S05]  /*c6d0*/  BSYNC B1 ;  /* 0x0000000000017941 */ /* 0x000fea0003800000 */
.L_x_240:
        /* <DEDUP_REMOVED lines=9> */
.L_x_243:
[----:B------:R-:W-:Y:S05]  /*c770*/  BSYNC B1 ;  /* 0x0000000000017941 */ /* 0x000fea0003800000 */
.L_x_242:
        /* <DEDUP_REMOVED lines=9> */
.L_x_245:
[----:B------:R-:W-:Y:S05]  /*c810*/  BSYNC B1 ;  /* 0x0000000000017941 */ /* 0x000fea0003800000 */
.L_x_244:
        /* <DEDUP_REMOVED lines=10> */
.L_x_247:
[----:B------:R-:W-:Y:S05]  /*c8c0*/  BSYNC B1 ;  /* 0x0000000000017941 */ /* 0x000fea0003800000 */
.L_x_246:
        /* <DEDUP_REMOVED lines=10> */
.L_x_249:
[----:B------:R-:W-:Y:S05]  /*c970*/  BSYNC B1 ;  /* 0x0000000000017941 */ /* 0x000fea0003800000 */
.L_x_248:
        /* <DEDUP_REMOVED lines=9> */
.L_x_251:
[----:B------:R-:W-:Y:S05]  /*ca10*/  BSYNC B1 ;  /* 0x0000000000017941 */ /* 0x000fea0003800000 */
.L_x_250:
        /* <DEDUP_REMOVED lines=9> */
.L_x_253:
[----:B------:R-:W-:Y:S05]  /*cab0*/  BSYNC B1 ;  /* 0x0000000000017941 */ /* 0x000fea0003800000 */
.L_x_252:
        /* <DEDUP_REMOVED lines=10> */
.L_x_255:
[----:B------:R-:W-:Y:S05]  /*cb60*/  BSYNC B1 ;  /* 0x0000000000017941 */ /* 0x000fea0003800000 */
.L_x_254:
        /* <DEDUP_REMOVED lines=10> */
.L_x_257:
[----:B------:R-:W-:Y:S05]  /*cc10*/  BSYNC B1 ;  /* 0x0000000000017941 */ /* 0x000fea0003800000 */
.L_x_256:
        /* <DEDUP_REMOVED lines=9> */
.L_x_259:
[----:B------:R-:W-:Y:S05]  /*ccb0*/  BSYNC B1 ;  /* 0x0000000000017941 */ /* 0x000fea0003800000 */
.L_x_258:
        /* <DEDUP_REMOVED lines=9> */
.L_x_261:
[----:B------:R-:W-:Y:S05]  /*cd50*/  BSYNC B1 ;  /* 0x0000000000017941 */ /* 0x000fea0003800000 */
.L_x_260:
        /* <DEDUP_REMOVED lines=10> */
.L_x_263:
[----:B------:R-:W-:Y:S05]  /*ce00*/  BSYNC B1 ;  /* 0x0000000000017941 */ /* 0x000fea0003800000 */
.L_x_262:
[----:B0----5:R-:W-:Y:S01]  /*ce10*/  IMAD.U32 R14, R149, 0x10000, RZ ;  /* 0x00010000950e7824 */ /* 0x021fe200078e00ff */
[----:B------:R-:W-:Y:S01]  /*ce20*/  ISETP.GT.AND P0, PT, R8, 0xe9, PT ;  /* 0x000000e90800780c */ /* 0x000fe20003f04270 */
[----:B------:R-:W-:Y:S01]  /*ce30*/  @P2 IMAD.MOV.U32 R8, RZ, RZ, R10 ;  /* 0x000000ffff082224 */ /* 0x000fe200078e000a */
[----:B------:R-:W-:Y:S01]  /*ce40*/  BSSY B1, `(.L_x_264) ;  /* 0x000000a000017945 */ /* 0x000fe20003800000 */
[----:B------:R-:W-:Y:S01]  /*ce50*/  FMUL R9, R14, R145 ;  /* 0x000000910e097220 */ /* 0x000fe20000400000 */
[----:B------:R-:W-:-:S03]  /*ce60*/  ISETP.GT.AND P3, PT, R3, RZ, P0 ;  /* 0x000000ff0300720c */ /* 0x000fc60000764270 */
[----:B------:R-:W-:-:S05]  /*ce70*/  FFMA R9, R28, R144, R9 ;  /* 0x000000901c097223 */ /* 0x000fca0000000009 */
[----:B------:R-:W-:-:S04]  /*ce80*/  F2FP.BF16.F32.PACK_AB R9, RZ, R9 ;  /* 0x00000009ff09723e */ /* 0x000fc800000010ff */
[----:B------:R-:W-:Y:S01]  /*ce90*/  PRMT R14, R9, 0x7610, R14 ;  /* 0x00007610090e7816 */ /* 0x000fe2000000000e */
[----:B------:R-:W-:-:S05]  /*cea0*/  @P2 IMAD.MOV.U32 R9, RZ, RZ, R11 ;  /* 0x000000ffff092224 */ /* 0x000fca00078e000b */
[----:B------:R0:W-:Y:S01]  /*ceb0*/  @P2 STG.E.U16 desc[UR58][R8.64+0x1d0], R14 ;  /* 0x0001d00e08002986 */ /* 0x0001e2000c10153a */
[----:B------:R-:W-:Y:S05]  /*cec0*/  @!P3 BRA `(.L_x_265) ;  /* 0x000000000004b947 */ /* 0x000fea0003800000 */
[----:B------:R0:W5:Y:S02]  /*ced0*/  LDG.E.LTC128B.U16 R149, desc[UR58][R6.64+0x1d2] ;  /* 0x0001d23a06957981 */ /* 0x000164000c1e1520 */
.L_x_265:
[----:B------:R-:W-:Y:S05]  /*cee0*/  BSYNC B1 ;  /* 0x0000000000017941 */ /* 0x000fea0003800000 */
.L_x_264:
[----:B01-345:R-:W-:Y:S01]  /*cef0*/  IMAD.U32 R6, R149, 0x10000, RZ ;  /* 0x0001000095067824 */ /* 0x03bfe200078e00ff */
        /* <DEDUP_REMOVED lines=8> */
.L_x_267:
[----:B------:R-:W-:Y:S05]  /*cf80*/  BSYNC B1 ;  /* 0x0000000000017941 */ /* 0x000fea0003800000 */
.L_x_266:
[----:B0----5:R-:W-:Y:S01]  /*cf90*/  IMAD.U32 R6, R149, 0x10000, RZ ;  /* 0x0001000095067824 */ /* 0x021fe200078e00ff */
[----:B------:R-:W-:Y:S01]  /*cfa0*/  ISETP.GT.AND P0, PT, R3, 0x8, P0 ;  /* 0x000000080300780c */ /* 0x000fe20000704270 */
[----:B------:R-:W-:Y:S02]  /*cfb0*/  BSSY B1, `(.L_x_268) ;  /* 0x000000a000017945 */ /* 0x000fe40003800000 */
[----:B------:R-:W-:Y:S01]  /*cfc0*/  FMUL R7, R6, R145 ;  /* 0x0000009106077220 */ /* 0x000fe20000400000 */
[----:B------:R-:W-:-:S03]  /*cfd0*/  @P1 IMAD.MOV.U32 R6, RZ, RZ, R12 ;  /* 0x000000ffff061224 */ /* 0x000fc600078e000c */
[----:B------:R-:W-:-:S05]  /*cfe0*/  FFMA R7, R30, R144, R7 ;  /* 0x000000901e077223 */ /* 0x000fca0000000007 */
[----:B------:R-:W-:-:S04]  /*cff0*/  F2FP.BF16.F32.PACK_AB R7, RZ, R7 ;  /* 0x00000007ff07723e */ /* 0x000fc800000010ff */
[----:B------:R-:W-:Y:S01]  /*d000*/  PRMT R8, R7, 0x7610, R8 ;  /* 0x0000761007087816 */ /* 0x000fe20000000008 */
[----:B------:R-:W-:-:S05]  /*d010*/  @P1 IMAD.MOV.U32 R7, RZ, RZ, R13 ;  /* 0x000000ffff071224 */ /* 0x000fca00078e000d */
[----:B------:R0:W-:Y:S01]  /*d020*/  @P1 STG.E.U16 desc[UR58][R6.64+0x1d0], R8 ;  /* 0x0001d00806001986 */ /* 0x0001e2000c10153a */
[----:B------:R-:W-:Y:S05]  /*d030*/  @!P0 BRA `(.L_x_269) ;  /* 0x0000000000048947 */ /* 0x000fea0003800000 */
[----:B------:R3:W5:Y:S02]  /*d040*/  LDG.E.LTC128B.U16 R149, desc[UR58][R4.64+0x1d2] ;  /* 0x0001d23a04957981 */ /* 0x000764000c1e1520 */
.L_x_269:
[----:B------:R-:W-:Y:S05]  /*d050*/  BSYNC B1 ;  /* 0x0000000000017941 */ /* 0x000fea0003800000 */
.L_x_268:
[----:B------:R-:W-:Y:S05]  /*d060*/  @!P0 BRA `(.L_x_270) ;  /* 0x0000002800708947 */ /* 0x000fea0003800000 */
[----:B-123-5:R-:W-:-:S04]  /*d070*/  IMAD.U32 R4, R149, 0x10000, RZ ;  /* 0x0001000095047824 */ /* 0x02efc800078e00ff */
[----:B------:R-:W-:-:S04]  /*d080*/  FMUL R4, R4, R145 ;  /* 0x0000009104047220 */ /* 0x000fc80000400000 */
[----:B------:R-:W-:-:S05]  /*d090*/  FFMA R4, R31, R144, R4 ;  /* 0x000000901f047223 */ /* 0x000fca0000000004 */
[----:B------:R-:W-:-:S05]  /*d0a0*/  F2FP.BF16.F32.PACK_AB R4, RZ, R4 ;  /* 0x00000004ff04723e */ /* 0x000fca00000010ff */
[----:B------:R4:W-:Y:S01]  /*d0b0*/  STG.E.U16 desc[UR58][R12.64+0x1d2], R4 ;  /* 0x0001d2040c007986 */ /* 0x0009e2000c10153a */
[----:B------:R-:W-:Y:S05]  /*d0c0*/  BRA `(.L_x_270) ;  /* 0x0000002800587947 */ /* 0x000fea0003800000 */
.L_x_33:
[----:B------:R-:W-:Y:S01]  /*d0d0*/  ULDC.64 UR4, c[0x0][0x5c0] ;  /* 0x0001700000047ab9 */ /* 0x000fe20000000a00 */
[----:B------:R-:W-:Y:S01]  /*d0e0*/  ISETP.GT.AND P3, PT, R8, 0x1, PT ;  /* 0x000000010800780c */ /* 0x000fe20003f64270 */
[-C--:B------:R-:W-:Y:S01]  /*d0f0*/  FMUL R136, R136, R144.reuse ;  /* 0x0000009088887220 */ /* 0x080fe20000400000 */
[----:B------:R-:W-:Y:S01]  /*d100*/  LEA R10, P0, R6, UR4, 0x1 ;  /* 0x00000004060a7c11 */ /* 0x000fe2000f8008ff */
[-C--:B------:R-:W-:Y:S01]  /*d110*/  FMUL R137, R137, R144.reuse ;  /* 0x0000009089897220 */ /* 0x080fe20000400000 */
[----:B------:R-:W-:Y:S01]  /*d120*/  SHF.L.U64.HI R5, R4, 0x4, R5 ;  /* 0x0000000404057819 */ /* 0x000fe20000010205 */
[-C--:B------:R-:W-:Y:S01]  /*d130*/  FMUL R138, R138, R144.reuse ;  /* 0x000000908a8a7220 */ /* 0x080fe20000400000 */
[----:B------:R-:W-:Y:S01]  /*d140*/  LEA.HI.X R11, R6, UR5, R9, 0x1, P0 ;  /* 0x00000005060b7c11 */ /* 0x000fe200080f0c09 */
[-C--:B------:R-:W-:Y:S01]  /*d150*/  FMUL R139, R139, R144.reuse ;  /* 0x000000908b8b7220 */ /* 0x080fe20000400000 */
[----:B------:R-:W-:Y:S01]  /*d160*/  ISETP.GT.AND P0, PT, R3, RZ, P3 ;  /* 0x000000ff0300720c */ /* 0x000fe20001f04270 */
[----:B------:R-:W-:Y:S01]  /*d170*/  FMUL R140, R140, R144 ;  /* 0x000000908c8c7220 */ /* 0x000fe20000400000 */
[----:B------:R-:W-:Y:S01]  /*d180*/  F2FP.BF16.F32.PACK_AB R136, RZ, R136 ;  /* 0x00000088ff88723e */ /* 0x000fe200000010ff */
[-C--:B------:R-:W-:Y:S01]  /*d190*/  FMUL R141, R141, R144.reuse ;  /* 0x000000908d8d7220 */ /* 0x080fe20000400000 */
[----:B------:R-:W-:Y:S01]  /*d1a0*/  F2FP.BF16.F32.PACK_AB R137, RZ, R137 ;  /* 0x00000089ff89723e */ /* 0x000fe200000010ff */
[----:B------:R-:W-:Y:S01]  /*d1b0*/  FMUL R142, R142, R144 ;  /* 0x000000908e8e7220 */ /* 0x000fe20000400000 */
[----:B------:R-:W-:Y:S01]  /*d1c0*/  LEA R4, P4, R4, R10, 0x4 ;  /* 0x0000000a04047211 */ /* 0x000fe200078820ff */
[----:B------:R-:W-:Y:S01]  /*d1d0*/  @P2 STG.E.U16 desc[UR58][R10.64], R136 ;  /* 0x000000880a002986 */ /* 0x000fe2000c10153a */
[----:B------:R-:W-:Y:S01]  /*d1e0*/  ISETP.GT.AND P2, PT, R8, 0x8, PT ;  /* 0x000000080800780c */ /* 0x000fe20003f44270 */
[----:B------:R-:W-:Y:S01]  /*d1f0*/  FMUL R143, R143, R144 ;  /* 0x000000908f8f7220 */ /* 0x000fe20000400000 */
[----:B------:R-:W-:Y:S01]  /*d200*/  ISETP.GT.AND P1, PT, R3, 0x8, P1 ;  /* 0x000000080300780c */ /* 0x000fe20000f24270 */
[--C-:B------:R-:W-:Y:S01]  /*d210*/  IMAD.X R5, R5, 0x1, R11.reuse, P4 ;  /* 0x0000000105057824 */ /* 0x100fe200020e060b */
[C---:B------:R-:W-:Y:S01]  /*d220*/  ISETP.GT.AND P5, PT, R3.reuse, RZ, P2 ;  /* 0x000000ff0300720c */ /* 0x040fe200017a4270 */
[--C-:B------:R-:W-:Y:S01]  /*d230*/  @P0 IMAD.MOV.U32 R6, RZ, RZ, R10.reuse ;  /* 0x000000ffff060224 */ /* 0x100fe200078e000a */
[----:B------:R-:W-:Y:S01]  /*d240*/  ISETP.GT.AND P3, PT, R3, 0x8, P3 ;  /* 0x000000080300780c */ /* 0x000fe20001f64270 */
[--C-:B------:R-:W-:Y:S01]  /*d250*/  @P0 IMAD.MOV.U32 R7, RZ, RZ, R11.reuse ;  /* 0x000000ffff070224 */ /* 0x100fe200078e000b */
[----:B------:R-:W-:Y:S01]  /*d260*/  F2FP.BF16.F32.PACK_AB R138, RZ, R138 ;  /* 0x0000008aff8a723e */ /* 0x000fe200000010ff */
[-C--:B------:R-:W-:Y:S01]  /*d270*/  FMUL R128, R128, R144.reuse ;  /* 0x0000009080807220 */ /* 0x080fe20000400000 */
[----:B------:R-:W-:Y:S01]  /*d280*/  F2FP.BF16.F32.PACK_AB R139, RZ, R139 ;  /* 0x0000008bff8b723e */ /* 0x000fe200000010ff */
[-C--:B------:R-:W-:Y:S01]  /*d290*/  FMUL R129, R129, R144.reuse ;  /* 0x0000009081817220 */ /* 0x080fe20000400000 */
[----:B------:R0:W-:Y:S01]  /*d2a0*/  @P0 STG.E.U16 desc[UR58][R6.64+0x2], R137 ;  /* 0x0000028906000986 */ /* 0x0001e2000c10153a */
[----:B------:R-:W-:Y:S01]  /*d2b0*/  ISETP.GT.AND P0, PT, R8, 0x9, PT ;  /* 0x000000090800780c */ /* 0x000fe20003f04270 */
[----:B------:R-:W-:Y:S01]  /*d2c0*/  FMUL R130, R130, R144 ;  /* 0x0000009082827220 */ /* 0x000fe20000400000 */
[----:B------:R-:W-:Y:S01]  /*d2d0*/  F2FP.BF16.F32.PACK_AB R140, RZ, R140 ;  /* 0x0000008cff8c723e */ /* 0x000fe200000010ff */
[----:B------:R-:W-:Y:S01]  /*d2e0*/  @P1 STG.E.U16 desc[UR58][R4.64], R138 ;  /* 0x0000008a04001986 */ /* 0x000fe2000c10153a */
[----:B------:R-:W-:Y:S01]  /*d2f0*/  ISETP.GT.AND P4, PT, R3, RZ, P0 ;  /* 0x000000ff0300720c */ /* 0x000fe20000784270 */
[-C--:B------:R-:W-:Y:S01]  /*d300*/  FMUL R131, R131, R144.reuse ;  /* 0x0000009083837220 */ /* 0x080fe20000400000 */
[----:B------:R-:W-:Y:S01]  /*d310*/  ISETP.GT.AND P1, PT, R8, 0x10, PT ;  /* 0x000000100800780c */ /* 0x000fe20003f24270 */
[----:B------:R-:W-:Y:S01]  /*d320*/  @P3 STG.E.U16 desc[UR58][R4.64+0x2], R139 ;  /* 0x0000028b04003986 */ /* 0x000fe2000c10153a */
[----:B------:R-:W-:Y:S01]  /*d330*/  F2FP.BF16.F32.PACK_AB R141, RZ, R141 ;  /* 0x0000008dff8d723e */ /* 0x000fe200000010ff */
[-C--:B------:R-:W-:Y:S01]  /*d340*/  FMUL R132, R132, R144.reuse ;  /* 0x0000009084847220 */ /* 0x080fe20000400000 */
[C---:B------:R-:W-:Y:S01]  /*d350*/  ISETP.GT.AND P2, PT, R3.reuse, 0x8, P2 ;  /* 0x000000080300780c */ /* 0x040fe20001744270 */
[--C-:B0-----:R-:W-:Y:S01]  /*d360*/  @P5 IMAD.MOV.U32 R6, RZ, RZ, R10.reuse ;  /* 0x000000ffff065224 */ /* 0x101fe200078e000a */
[----:B------:R-:W-:Y:S01]  /*d370*/  ISETP.GT.AND P3, PT, R3, 0x8, P0 ;  /* 0x000000080300780c */ /* 0x000fe20000764270 */
[--C-:B------:R-:W-:Y:S01]  /*d380*/  @P5 IMAD.MOV.U32 R7, RZ, RZ, R11.reuse ;  /* 0x000000ffff075224 */ /* 0x100fe200078e000b */
[----:B------:R-:W-:Y:S01]  /*d390*/  ISETP.GT.AND P0, PT, R8, 0x11, PT ;  /* 0x000000110800780c */ /* 0x000fe20003f04270 */
[----:B------:R-:W-:Y:S01]  /*d3a0*/  FMUL R133, R133, R144 ;  /* 0x0000009085857220 */ /* 0x000fe20000400000 */
[----:B------:R-:W-:Y:S01]  /*d3b0*/  F2FP.BF16.F32.PACK_AB R142, RZ, R142 ;  /* 0x0000008eff8e723e */ /* 0x000fe200000010ff */
[-C--:B------:R-:W-:Y:S01]  /*d3c0*/  FMUL R134, R134, R144.reuse ;  /* 0x0000009086867220 */ /* 0x080fe20000400000 */
[----:B------:R0:W-:Y:S01]  /*d3d0*/  @P5 STG.E.U16 desc[UR58][R6.64+0x10], R140 ;  /* 0x0000108c06005986 */ /* 0x0001e2000c10153a */
[----:B------:R-:W-:Y:S01]  /*d3e0*/  ISETP.GT.AND P5, PT, R3, RZ, P1 ;  /* 0x000000ff0300720c */ /* 0x000fe20000fa4270 */
[-C--:B------:R-:W-:Y:S01]  /*d3f0*/  FMUL R135, R135, R144.reuse ;  /* 0x0000009087877220 */ /* 0x080fe20000400000 */
[----:B------:R-:W-:Y:S01]  /*d400*/  F2FP.BF16.F32.PACK_AB R143, RZ, R143 ;  /* 0x0000008fff8f723e */ /* 0x000fe200000010ff */
[----:B------:R-:W-:Y:S01]  /*d410*/  FMUL R120, R120, R144 ;  /* 0x0000009078787220 */ /* 0x000fe20000400000 */
[----:B------:R-:W-:Y:S01]  /*d420*/  F2FP.BF16.F32.PACK_AB R128, RZ, R128 ;  /* 0x00000080ff80723e */ /* 0x000fe200000010ff */
[-C--:B------:R-:W-:Y:S01]  /*d430*/  FMUL R121, R121, R144.reuse ;  /* 0x0000009079797220 */ /* 0x080fe20000400000 */
[----:B------:R-:W-:Y:S01]  /*d440*/  F2FP.BF16.F32.PACK_AB R129, RZ, R129 ;  /* 0x00000081ff81723e */ /* 0x000fe200000010ff */
[-C--:B------:R-:W-:Y:S01]  /*d450*/  FMUL R122, R122, R144.reuse ;  /* 0x000000907a7a7220 */ /* 0x080fe20000400000 */
[----:B------:R-:W-:Y:S01]  /*d460*/  ISETP.GT.AND P1, PT, R3, 0x8, P1 ;  /* 0x000000080300780c */ /* 0x000fe20000f24270 */
[----:B------:R-:W-:Y:S01]  /*d470*/  FMUL R123, R123, R144 ;  /* 0x000000907b7b7220 */ /* 0x000fe20000400000 */
[----:B------:R-:W-:Y:S01]  /*d480*/  F2FP.BF16.F32.PACK_AB R130, RZ, R130 ;  /* 0x00000082ff82723e */ /* 0x000fe200000010ff */
[--C-:B0-----:R-:W-:Y:S01]  /*d490*/  @P4 IMAD.MOV.U32 R6, RZ, RZ, R10.reuse ;  /* 0x000000ffff064224 */ /* 0x101fe200078e000a */
[----:B------:R-:W-:Y:S01]  /*d4a0*/  F2FP.BF16.F32.PACK_AB R131, RZ, R131 ;  /* 0x00000083ff83723e */ /* 0x000fe200000010ff */
[--C-:B------:R-:W-:Y:S01]  /*d4b0*/  @P4 IMAD.MOV.U32 R7, RZ, RZ, R11.reuse ;  /* 0x000000ffff074224 */ /* 0x100fe200078e000b */
[----:B------:R-:W-:Y:S01]  /*d4c0*/  F2FP.BF16.F32.PACK_AB R132, RZ, R132 ;  /* 0x00000084ff84723e */ /* 0x000fe200000010ff */
[-C--:B------:R-:W-:Y:S01]  /*d4d0*/  FMUL R124, R124, R144.reuse ;  /* 0x000000907c7c7220 */ /* 0x080fe20000400000 */
[----:B------:R-:W-:Y:S01]  /*d4e0*/  F2FP.BF16.F32.PACK_AB R133, RZ, R133 ;  /* 0x00000085ff85723e */ /* 0x000fe200000010ff */
[-C--:B------:R-:W-:Y:S01]  /*d4f0*/  FMUL R125, R125, R144.reuse ;  /* 0x000000907d7d7220 */ /* 0x080fe20000400000 */
[----:B------:R0:W-:Y:S01]  /*d500*/  @P4 STG.E.U16 desc[UR58][R6.64+0x12], R141 ;  /* 0x0000128d06004986 */ /* 0x0001e2000c10153a */
[----:B------:R-:W-:Y:S01]  /*d510*/  ISETP.GT.AND P4, PT, R3, RZ, P0 ;  /* 0x000000ff0300720c */ /* 0x000fe20000784270 */
[----:B------:R-:W-:Y:S01]  /*d520*/  FMUL R126, R126, R144 ;  /* 0x000000907e7e7220 */ /* 0x000fe20000400000 */
[----:B------:R-:W-:Y:S01]  /*d530*/  F2FP.BF16.F32.PACK_AB R134, RZ, R134 ;  /* 0x00000086ff86723e */ /* 0x000fe200000010ff */
[----:B------:R-:W-:Y:S01]  /*d540*/  @P2 STG.E.U16 desc[UR58][R4.64+0x10], R142 ;  /* 0x0000108e04002986 */ /* 0x000fe2000c10153a */
[----:B------:R-:W-:Y:S01]  /*d550*/  ISETP.GT.AND P2, PT, R8, 0x18, PT ;  /* 0x000000180800780c */ /* 0x000fe20003f44270 */
[-C--:B------:R-:W-:Y:S01]  /*d560*/  FMUL R127, R127, R144.reuse ;  /* 0x000000907f7f7220 */ /* 0x080fe20000400000 */
[----:B------:R-:W-:Y:S01]  /*d570*/  F2FP.BF16.F32.PACK_AB R135, RZ, R135 ;  /* 0x00000087ff87723e */ /* 0x000fe200000010ff */
[----:B------:R-:W-:Y:S01]  /*d580*/  @P3 STG.E.U16 desc[UR58][R4.64+0x12], R143 ;  /* 0x0000128f04003986 */ /* 0x000fe2000c10153a */
[----:B------:R-:W-:Y:S01]  /*d590*/  ISETP.GT.AND P3, PT, R3, 0x8, P0 ;  /* 0x000000080300780c */ /* 0x000fe20000764270 */
[----:B------:R-:W-:Y:S01]  /*d5a0*/  FMUL R112, R112, R144 ;  /* 0x0000009070707220 */ /* 0x000fe20000400000 */
[----:B------:R-:W-:Y:S01]  /*d5b0*/  ISETP.GT.AND P0, PT, R8, 0x19, PT ;  /* 0x000000190800780c */ /* 0x000fe20003f04270 */
[--C-:B0-----:R-:W-:Y:S01]  /*d5c0*/  @P5 IMAD.MOV.U32 R6, RZ, RZ, R10.reuse ;  /* 0x000000ffff065224 */ /* 0x101fe200078e000a */
[----:B------:R-:W-:Y:S01]  /*d5d0*/  F2FP.BF16.F32.PACK_AB R120, RZ, R120 ;  /* 0x00000078ff78723e */ /* 0x000fe200000010ff */
[--C-:B------:R-:W-:Y:S01]  /*d5e0*/  @P5 IMAD.MOV.U32 R7, RZ, RZ, R11.reuse ;  /* 0x000000ffff075224 */ /* 0x100fe200078e000b */
[----:B------:R-:W-:Y:S01]  /*d5f0*/  F2FP.BF16.F32.PACK_AB R121, RZ, R121 ;  /* 0x00000079ff79723e */ /* 0x000fe200000010ff */
        /* <DEDUP_REMOVED lines=11> */
[----:B------:R-:W-:Y:S01]  /*d6b0*/  FMUL R118, R118, R144 ;  /* 0x0000009076767220 */ /* 0x000fe20000400000 */
[----:B------:R-:W-:Y:S01]  /*d6c0*/  F2FP.BF16.F32.PACK_AB R126, RZ, R126 ;  /* 0x0000007eff7e723e */ /* 0x000fe200000010ff */
[----:B------:R-:W-:Y:S01]  /*d6d0*/  FMUL R119, R119, R144 ;  /* 0x0000009077777220 */ /* 0x000fe20000400000 */
[----:B------:R-:W-:Y:S01]  /*d6e0*/  F2FP.BF16.F32.PACK_AB R127, RZ, R127 ;  /* 0x0000007fff7f723e */ /* 0x000fe200000010ff */
        /* <DEDUP_REMOVED lines=8> */
[C---:B------:R-:W-:Y:S01]  /*d770*/  ISETP.GT.AND P4, PT, R3.reuse, RZ, P0 ;  /* 0x000000ff0300720c */ /* 0x040fe20000784270 */
[-C--:B------:R-:W-:Y:S01]  /*d780*/  FMUL R106, R106, R144.reuse ;  /* 0x000000906a6a7220 */ /* 0x080fe20000400000 */
[----:B------:R-:W-:Y:S01]  /*d790*/  F2FP.BF16.F32.PACK_AB R115, RZ, R115 ;  /* 0x00000073ff73723e */ /* 0x000fe200000010ff */
[----:B------:R-:W-:Y:S01]  /*d7a0*/  @P1 STG.E.U16 desc[UR58][R4.64+0x20], R130 ;  /* 0x0000208204001986 */ /* 0x000fe2000c10153a */
[----:B------:R-:W-:Y:S01]  /*d7b0*/  ISETP.GT.AND P1, PT, R3, 0x8, P2 ;  /* 0x000000080300780c */ /* 0x000fe20001724270 */
[-C--:B------:R-:W-:Y:S01]  /*d7c0*/  FMUL R107, R107, R144.reuse ;  /* 0x000000906b6b7220 */ /* 0x080fe20000400000 */
[----:B------:R-:W-:Y:S01]  /*d7d0*/  ISETP.GT.AND P2, PT, R8, 0x20, PT ;  /* 0x000000200800780c */ /* 0x000fe20003f44270 */
        /* <DEDUP_REMOVED lines=251> */
[----:B0-----:R-:W-:Y:S01]  /*e790*/  @P4 IMAD.MOV.U32 R6, RZ, RZ, R10 ;  /* 0x000000ffff064224 */ /* 0x001fe200078e000a */
[----:B------:R-:W-:Y:S01]  /*e7a0*/  F2FP.BF16.F32.PACK_AB R36, RZ, R36 ;  /* 0x00000024ff24723e */ /* 0x000fe200000010ff */
[----:B------:R-:W-:Y:S01]  /*e7b0*/  @P4 IMAD.MOV.U32 R7, RZ, RZ, R11 ;  /* 0x000000ffff074224 */ /* 0x000fe200078e000b */
        /* <DEDUP_REMOVED lines=10> */
[----:B------:R-:W-:Y:S01]  /*e860*/  FMUL R31, R31, R144 ;  /* 0x000000901f1f7220 */ /* 0x000fe20000400000 */
[----:B------:R-:W-:Y:S01]  /*e870*/  ISETP.GT.AND P2, PT, R8, 0x58, PT ;  /* 0x000000580800780c */ /* 0x000fe20003f44270 */
[----:B------:R-:W-:Y:S01]  /*e880*/  @P3 STG.E.U16 desc[UR58][R4.64+0x92], R111 ;  /* 0x0000926f04003986 */ /* 0x000fe2000c10153a */
[----:B------:R-:W-:-:S02]  /*e890*/  ISETP.GT.AND P3, PT, R3, 0x8, P0 ;  /* 0x000000080300780c */ /* 0x000fc40000764270 */
[----:B------:R-:W-:Y:S01]  /*e8a0*/  ISETP.GT.AND P0, PT, R8, 0x59, PT ;  /* 0x000000590800780c */ /* 0x000fe20003f04270 */
[----:B0-----:R-:W-:Y:S01]  /*e8b0*/  @P5 IMAD.MOV.U32 R6, RZ, RZ, R10 ;  /* 0x000000ffff065224 */ /* 0x001fe200078e000a */
[----:B------:R-:W-:Y:S01]  /*e8c0*/  F2FP.BF16.F32.PACK_AB R24, RZ, R24 ;  /* 0x00000018ff18723e */ /* 0x000fe200000010ff */
[----:B------:R-:W-:Y:S01]  /*e8d0*/  @P5 IMAD.MOV.U32 R7, RZ, RZ, R11 ;  /* 0x000000ffff075224 */ /* 0x000fe200078e000b */
[----:B------:R-:W-:Y:S02]  /*e8e0*/  F2FP.BF16.F32.PACK_AB R25, RZ, R25 ;  /* 0x00000019ff19723e */ /* 0x000fe400000010ff */
[----:B------:R-:W-:Y:S02]  /*e8f0*/  F2FP.BF16.F32.PACK_AB R26, RZ, R26 ;  /* 0x0000001aff1a723e */ /* 0x000fe400000010ff */
[----:B------:R0:W-:Y:S01]  /*e900*/  @P5 STG.E.U16 desc[UR58][R6.64+0xa0], R96 ;  /* 0x0000a06006005986 */ /* 0x0001e2000c10153a */
[----:B------:R-:W-:Y:S02]  /*e910*/  ISETP.GT.AND P5, PT, R3, RZ, P2 ;  /* 0x000000ff0300720c */ /* 0x000fe400017a4270 */
[----:B------:R-:W-:-:S02]  /*e920*/  F2FP.BF16.F32.PACK_AB R27, RZ, R27 ;  /* 0x0000001bff1b723e */ /* 0x000fc400000010ff */
[----:B------:R-:W-:Y:S02]  /*e930*/  F2FP.BF16.F32.PACK_AB R28, RZ, R28 ;  /* 0x0000001cff1c723e */ /* 0x000fe400000010ff */
[----:B------:R-:W-:Y:S02]  /*e940*/  F2FP.BF16.F32.PACK_AB R29, RZ, R29 ;  /* 0x0000001dff1d723e */ /* 0x000fe400000010ff */
[----:B------:R-:W-:Y:S02]  /*e950*/  F2FP.BF16.F32.PACK_AB R30, RZ, R30 ;  /* 0x0000001eff1e723e */ /* 0x000fe400000010ff */
[----:B------:R-:W-:Y:S01]  /*e960*/  F2FP.BF16.F32.PACK_AB R31, RZ, R31 ;  /* 0x0000001fff1f723e */ /* 0x000fe200000010ff */
[----:B0-----:R-:W-:Y:S02]  /*e970*/  @P4 IMAD.MOV.U32 R6, RZ, RZ, R10 ;  /* 0x000000ffff064224 */ /* 0x001fe400078e000a */
[----:B------:R-:W-:-:S05]  /*e980*/  @P4 IMAD.MOV.U32 R7, RZ, RZ, R11 ;  /* 0x000000ffff074224 */ /* 0x000fca00078e000b */
[----:B------:R0:W-:Y:S01]  /*e990*/  @P4 STG.E.U16 desc[UR58][R6.64+0xa2], R97 ;  /* 0x0000a26106004986 */ /* 0x0001e2000c10153a */
[----:B------:R-:W-:-:S03]  /*e9a0*/  ISETP.GT.AND P4, PT, R3, RZ, P0 ;  /* 0x000000ff0300720c */ /* 0x000fc60000784270 */
[----:B------:R-:W-:Y:S01]  /*e9b0*/  @P1 STG.E.U16 desc[UR58][R4.64+0xa0], R98 ;  /* 0x0000a06204001986 */ /* 0x000fe2000c10153a */
[C---:B------:R-:W-:Y:S02]  /*e9c0*/  ISETP.GT.AND P1, PT, R3.reuse, 0x8, P2 ;  /* 0x000000080300780c */ /* 0x040fe40001724270 */
[C---:B------:R-:W-:Y:S01]  /*e9d0*/  ISETP.GT.AND P2, PT, R8.reuse, 0x60, PT ;  /* 0x000000600800780c */ /* 0x040fe20003f44270 */
[----:B------:R-:W-:Y:S01]  /*e9e0*/  @P3 STG.E.U16 desc[UR58][R4.64+0xa2], R99 ;  /* 0x0000a26304003986 */ /* 0x000fe2000c10153a */
[----:B------:R-:W-:Y:S02]  /*e9f0*/  ISETP.GT.AND P3, PT, R3, 0x8, P0 ;  /* 0x000000080300780c */ /* 0x000fe40000764270 */
[----:B------:R-:W-:Y:S01]  /*ea00*/  ISETP.GT.AND P0, PT, R8, 0x61, PT ;  /* 0x000000610800780c */ /* 0x000fe20003f04270 */
[----:B0-----:R-:W-:Y:S02]  /*ea10*/  @P5 IMAD.MOV.U32 R6, RZ, RZ, R10 ;  /* 0x000000ffff065224 */ /* 0x001fe400078e000a */
[----:B------:R-:W-:-:S05]  /*ea20*/  @P5 IMAD.MOV.U32 R7, RZ, RZ, R11 ;  /* 0x000000ffff075224 */ /* 0x000fca00078e000b */
[----:B------:R0:W-:Y:S01]  /*ea30*/  @P5 STG.E.U16 desc[UR58][R6.64+0xb0], R100 ;  /* 0x0000b06406005986 */ /* 0x0001e2000c10153a */
[----:B------:R-:W-:Y:S01]  /*ea40*/  ISETP.GT.AND P5, PT, R3, RZ, P2 ;  /* 0x000000ff0300720c */ /* 0x000fe200017a4270 */
        /* <DEDUP_REMOVED lines=181> */
[C---:B------:R-:W-:Y:S02]  /*f5a0*/  ISETP.GT.AND P5, PT, R3.reuse, RZ, P2 ;  /* 0x000000ff0300720c */ /* 0x040fe400017a4270 */
[----:B------:R-:W-:Y:S01]  /*f5b0*/  ISETP.GT.AND P2, PT, R3, 0x8, P2 ;  /* 0x000000080300780c */ /* 0x000fe20001744270 */
[----:B0-----:R-:W-:Y:S02]  /*f5c0*/  @P4 IMAD.MOV.U32 R6, RZ, RZ, R10 ;  /* 0x000000ffff064224 */ /* 0x001fe400078e000a */
[----:B------:R-:W-:-:S05]  /*f5d0*/  @P4 IMAD.MOV.U32 R7, RZ, RZ, R11 ;  /* 0x000000ffff074224 */ /* 0x000fca00078e000b */
[----:B------:R0:W-:Y:S01]  /*f5e0*/  @P4 STG.E.U16 desc[UR58][R6.64+0x182], R41 ;  /* 0x0001822906004986 */ /* 0x0001e2000c10153a */
[C---:B------:R-:W-:Y:S02]  /*f5f0*/  ISETP.GT.AND P4, PT, R3.reuse, RZ, P0 ;  /* 0x000000ff0300720c */ /* 0x040fe40000784270 */
[----:B------:R-:W-:Y:S01]  /*f600*/  ISETP.GT.AND P0, PT, R3, 0x8, P0 ;  /* 0x000000080300780c */ /* 0x000fe20000704270 */
[----:B------:R-:W-:Y:S01]  /*f610*/  @P1 STG.E.U16 desc[UR58][R4.64+0x180], R42 ;  /* 0x0001802a04001986 */ /* 0x000fe2000c10153a */
[----:B------:R-:W-:-:S03]  /*f620*/  ISETP.GT.AND P1, PT, R8, 0xd1, PT ;  /* 0x000000d10800780c */ /* 0x000fc60003f24270 */
[----:B------:R-:W-:Y:S01]  /*f630*/  @P3 STG.E.U16 desc[UR58][R4.64+0x182], R43 ;  /* 0x0001822b04003986 */ /* 0x000fe2000c10153a */
        /* <DEDUP_REMOVED lines=9> */
[----:B------:R-:W-:Y:S04]  /*f6d0*/  @P2 STG.E.U16 desc[UR58][R4.64+0x190], R46 ;  /* 0x0001902e04002986 */ /* 0x000fe8000c10153a */
[----:B------:R-:W-:Y:S01]  /*f6e0*/  @P0 STG.E.U16 desc[UR58][R4.64+0x192], R47 ;  /* 0x0001922f04000986 */ /* 0x000fe2000c10153a */
[----:B------:R-:W-:Y:S01]  /*f6f0*/  ISETP.GT.AND P0, PT, R3, 0x8, P3 ;  /* 0x000000080300780c */ /* 0x000fe20001f04270 */
[----:B0-----:R-:W-:Y:S02]  /*f700*/  @P5 IMAD.MOV.U32 R6, RZ, RZ, R10 ;  /* 0x000000ffff065224 */ /* 0x001fe400078e000a */
[----:B------:R-:W-:-:S05]  /*f710*/  @P5 IMAD.MOV.U32 R7, RZ, RZ, R11 ;  /* 0x000000ffff075224 */ /* 0x000fca00078e000b */
[----:B------:R0:W-:Y:S01]  /*f720*/  @P5 STG.E.U16 desc[UR58][R6.64+0x1a0], R32 ;  /* 0x0001a02006005986 */ /* 0x0001e2000c10153a */
[----:B------:R-:W-:Y:S02]  /*f730*/  ISETP.GT.AND P5, PT, R3, 0x8, P1 ;  /* 0x000000080300780c */ /* 0x000fe40000fa4270 */
[----:B------:R-:W-:-:S04]  /*f740*/  ISETP.GT.AND P1, PT, R8, 0xd9, PT ;  /* 0x000000d90800780c */ /* 0x000fc80003f24270 */
[----:B------:R-:W-:Y:S01]  /*f750*/  ISETP.GT.AND P3, PT, R3, RZ, P1 ;  /* 0x000000ff0300720c */ /* 0x000fe20000f64270 */
[----:B0-----:R-:W-:Y:S02]  /*f760*/  @P4 IMAD.MOV.U32 R6, RZ, RZ, R10 ;  /* 0x000000ffff064224 */ /* 0x001fe400078e000a */
[----:B------:R-:W-:-:S05]  /*f770*/  @P4 IMAD.MOV.U32 R7, RZ, RZ, R11 ;  /* 0x000000ffff074224 */ /* 0x000fca00078e000b */
[----:B------:R0:W-:Y:S01]  /*f780*/  @P4 STG.E.U16 desc[UR58][R6.64+0x1a2], R33 ;  /* 0x0001a22106004986 */ /* 0x0001e2000c10153a */
[----:B------:R-:W-:-:S03]  /*f790*/  ISETP.GT.AND P4, PT, R8, 0xd8, PT ;  /* 0x000000d80800780c */ /* 0x000fc60003f84270 */
[----:B------:R-:W-:Y:S01]  /*f7a0*/  @P0 STG.E.U16 desc[UR58][R4.64+0x1a0], R34 ;  /* 0x0001a02204000986 */ /* 0x000fe2000c10153a */
[C---:B------:R-:W-:Y:S02]  /*f7b0*/  ISETP.GT.AND P2, PT, R3.reuse, RZ, P4 ;  /* 0x000000ff0300720c */ /* 0x040fe40002744270 */
[C---:B------:R-:W-:Y:S01]  /*f7c0*/  ISETP.GT.AND P4, PT, R3.reuse, 0x8, P4 ;  /* 0x000000080300780c */ /* 0x040fe20002784270 */
[----:B------:R-:W-:Y:S01]  /*f7d0*/  @P5 STG.E.U16 desc[UR58][R4.64+0x1a2], R35 ;  /* 0x0001a22304005986 */ /* 0x000fe2000c10153a */
[----:B------:R-:W-:Y:S02]  /*f7e0*/  ISETP.GT.AND P5, PT, R3, 0x8, P1 ;  /* 0x000000080300780c */ /* 0x000fe40000fa4270 */
[C---:B------:R-:W-:Y:S02]  /*f7f0*/  ISETP.GT.AND P0, PT, R8.reuse, 0xe1, PT ;  /* 0x000000e10800780c */ /* 0x040fe40003f04270 */
[----:B------:R-:W-:-:S05]  /*f800*/  ISETP.GT.AND P1, PT, R8, 0xe9, PT ;  /* 0x000000e90800780c */ /* 0x000fca0003f24270 */
[----:B0-----:R-:W-:Y:S02]  /*f810*/  @P2 IMAD.MOV.U32 R6, RZ, RZ, R10 ;  /* 0x000000ffff062224 */ /* 0x001fe400078e000a */
[----:B------:R-:W-:-:S05]  /*f820*/  @P2 IMAD.MOV.U32 R7, RZ, RZ, R11 ;  /* 0x000000ffff072224 */ /* 0x000fca00078e000b */
[----:B------:R0:W-:Y:S01]  /*f830*/  @P2 STG.E.U16 desc[UR58][R6.64+0x1b0], R36 ;  /* 0x0001b02406002986 */ /* 0x0001e2000c10153a */
[----:B------:R-:W-:Y:S01]  /*f840*/  ISETP.GT.AND P2, PT, R8, 0xe8, PT ;  /* 0x000000e80800780c */ /* 0x000fe20003f44270 */
        /* <DEDUP_REMOVED lines=8> */
[C---:B------:R-:W-:Y:S02]  /*f8d0*/  ISETP.GT.AND P5, PT, R3.reuse, RZ, P0 ;  /* 0x000000ff0300720c */ /* 0x040fe400007a4270 */
[----:B------:R-:W-:-:S07]  /*f8e0*/  ISETP.GT.AND P0, PT, R3, 0x8, P0 ;  /* 0x000000080300780c */ /* 0x000fce0000704270 */
        /* <DEDUP_REMOVED lines=10> */
[----:B------:R-:W-:Y:S04]  /*f990*/  @P3 STG.E.U16 desc[UR58][R4.64+0x1c0], R26 ;  /* 0x0001c01a04003986 */ /* 0x000fe8000c10153a */
[----:B------:R-:W-:Y:S06]  /*f9a0*/  @P0 STG.E.U16 desc[UR58][R4.64+0x1c2], R27 ;  /* 0x0001c21b04000986 */ /* 0x000fec000c10153a */
[----:B0-----:R-:W-:-:S02]  /*f9b0*/  @P5 IMAD.MOV.U32 R6, RZ, RZ, R10 ;  /* 0x000000ffff065224 */ /* 0x001fc400078e000a */
[----:B------:R-:W-:-:S05]  /*f9c0*/  @P5 IMAD.MOV.U32 R7, RZ, RZ, R11 ;  /* 0x000000ffff075224 */ /* 0x000fca00078e000b */
[----:B------:R0:W-:Y:S04]  /*f9d0*/  @P5 STG.E.U16 desc[UR58][R6.64+0x1d0], R28 ;  /* 0x0001d01c06005986 */ /* 0x0001e8000c10153a */
[----:B------:R1:W-:Y:S04]  /*f9e0*/  @P4 STG.E.U16 desc[UR58][R10.64+0x1d2], R29 ;  /* 0x0001d21d0a004986 */ /* 0x0003e8000c10153a */
[----:B------:R1:W-:Y:S01]  /*f9f0*/  @P2 STG.E.U16 desc[UR58][R4.64+0x1d0], R30 ;  /* 0x0001d01e04002986 */ /* 0x0003e2000c10153a */
[----:B0-----:R-:W-:Y:S02]  /*fa00*/  @P1 IMAD.MOV.U32 R6, RZ, RZ, R4 ;  /* 0x000000ffff061224 */ /* 0x001fe400078e0004 */
[----:B------:R-:W-:-:S05]  /*fa10*/  @P1 IMAD.MOV.U32 R7, RZ, RZ, R5 ;  /* 0x000000ffff071224 */ /* 0x000fca00078e0005 */
[----:B------:R1:W-:Y:S02]  /*fa20*/  @P1 STG.E.U16 desc[UR58][R6.64+0x1d2], R31 ;  /* 0x0001d21f06001986 */ /* 0x0003e4000c10153a */
.L_x_270:
[----:B------:R-:W-:Y:S05]  /*fa30*/  BSYNC B0 ;  /* 0x0000000000007941 */ /* 0x000fea0003800000 */
.L_x_32:
[----:B------:R-:W-:Y:S01]  /*fa40*/  ULDC UR4, c[0x0][0xc] ;  /* 0x0000030000047ab9 */ /* 0x000fe20000000800 */
[----:B------:R-:W-:Y:S01]  /*fa50*/  ULDC UR5, c[0x0][0x10] ;  /* 0x0000040000057ab9 */ /* 0x000fe20000000800 */
[----:B------:R-:W0:Y:S01]  /*fa60*/  LDC R3, c[0x0][0x14] ;  /* 0x00000500ff037b82 */ /* 0x000e220000000800 */
[----:B------:R-:W-:Y:S01]  /*fa70*/  UIMAD.WIDE.U32 UR4, UR4, UR5, URZ ;  /* 0x00000005040472a5 */ /* 0x000fe2000f8e003f */
[----:B-----5:R-:W-:Y:S02]  /*fa80*/  IMAD.MOV.U32 R149, RZ, RZ, -0x1 ;  /* 0xffffffffff957424 */ /* 0x020fe400078e00ff */
[----:B------:R-:W-:-:S03]  /*fa90*/  IMAD.MOV.U32 R147, RZ, RZ, -0x1 ;  /* 0xffffffffff937424 */ /* 0x000fc600078e00ff */
[----:B0-----:R-:W-:-:S04]  /*faa0*/  IMAD.WIDE.U32 R16, R3, UR4, R16 ;  /* 0x0000000403107c25 */ /* 0x001fc8000f8e0010 */
[----:B------:R-:W-:Y:S01]  /*fab0*/  IMAD R3, R3, UR5, RZ ;  /* 0x0000000503037c24 */ /* 0x000fe2000f8e02ff */
[----:B------:R-:W-:Y:S02]  /*fac0*/  ULDC.64 UR4, c[0x0][0x650] ;  /* 0x0001940000047ab9 */ /* 0x000fe40000000a00 */
[----:B------:R-:W-:Y:S01]  /*fad0*/  ISETP.GE.U32.AND P0, PT, R16, UR4, PT ;  /* 0x0000000410007c0c */ /* 0x000fe2000bf06070 */
[--C-:B------:R-:W-:Y:S01]  /*fae0*/  IMAD.IADD R17, R17, 0x1, R3.reuse ;  /* 0x0000000111117824 */ /* 0x100fe200078e0203 */
[----:B------:R-:W-:-:S04]  /*faf0*/  PRMT R3, RZ, 0x7610, R3 ;  /* 0x00007610ff037816 */ /* 0x000fc80000000003 */
[----:B------:R-:W-:-:S13]  /*fb00*/  ISETP.GE.U32.AND.EX P0, PT, R17, UR5, PT, P0 ;  /* 0x0000000511007c0c */ /* 0x000fda000bf06100 */
[----:B------:R-:W-:Y:S05]  /*fb10*/  @P0 BRA `(.L_x_271) ;  /* 0x0000000400640947 */ /* 0x000fea0003800000 */
[----:B----4-:R-:W0:Y:S01]  /*fb20*/  S2R R12, SR_CTAID.X ;  /* 0x00000000000c7919 */ /* 0x010e220000002500 */
[----:B-1----:R-:W1:Y:S01]  /*fb30*/  LDC.64 R10, c[0x0][0x628] ;  /* 0x00018a00ff0a7b82 */ /* 0x002e620000000a00 */
[----:B------:R-:W-:Y:S01]  /*fb40*/  ULDC UR4, c[0x0][0x150] ;  /* 0x0000540000047ab9 */ /* 0x000fe20000000800 */
[----:B------:R-:W-:Y:S01]  /*fb50*/  IMAD.MOV.U32 R8, RZ, RZ, R16 ;  /* 0x000000ffff087224 */ /* 0x000fe200078e0010 */
[----:B------:R-:W4:Y:S01]  /*fb60*/  S2R R24, SR_CTAID.Y ;  /* 0x0000000000187919 */ /* 0x000f220000002600 */
[----:B------:R-:W-:-:S04]  /*fb70*/  IMAD.MOV.U32 R9, RZ, RZ, R17 ;  /* 0x000000ffff097224 */ /* 0x000fc800078e0011 */
[----:B------:R-:W2:Y:S08]  /*fb80*/  LDC R21, c[0x0][0x144] ;  /* 0x00005100ff157b82 */ /* 0x000eb00000000800 */
[----:B------:R-:W2:Y:S08]  /*fb90*/  LDC R0, c[0x0][0x630] ;  /* 0x00018c00ff007b82 */ /* 0x000eb00000000800 */
[----:B------:R-:W2:Y:S01]  /*fba0*/  LDC.64 R14, c[0x0][0x620] ;  /* 0x00018800ff0e7b82 */ /* 0x000ea20000000a00 */
[----:B-1----:R-:W-:-:S04]  /*fbb0*/  ISETP.NE.U32.AND P0, PT, R10, RZ, PT ;  /* 0x000000ff0a00720c */ /* 0x002fc80003f05070 */
[----:B------:R-:W-:Y:S02]  /*fbc0*/  ISETP.NE.AND.EX P0, PT, R11, RZ, PT, P0 ;  /* 0x000000ff0b00720c */ /* 0x000fe40003f05300 */
[----:B0-----:R-:W-:-:S05]  /*fbd0*/  I2FP.F32.U32 R3, R12 ;  /* 0x0000000c00037245 */ /* 0x001fca0000201000 */
[----:B------:R-:W-:-:S04]  /*fbe0*/  FMUL R3, R3, UR4 ;  /* 0x0000000403037c20 */ /* 0x000fc80008400000 */
[----:B------:R0:W1:Y:S02]  /*fbf0*/  F2I.U32.TRUNC.NTZ R20, R3 ;  /* 0x0000000300147305 */ /* 0x000064000020f000 */
[----:B----4-:R-:W-:Y:S05]  /*fc00*/  @!P0 BRA `(.L_x_272) ;  /* 0x0000000000288947 */ /* 0x010fea0003800000 */
[----:B0-----:R-:W0:Y:S02]  /*fc10*/  LDC R3, c[0x0][0x634] ;  /* 0x00018d00ff037b82 */ /* 0x001e240000000800 */
[----:B0-----:R-:W-:-:S05]  /*fc20*/  IADD3 R3, P0, R16, R3, RZ ;  /* 0x0000000310037210 */ /* 0x001fca0007f1e0ff */
[----:B------:R-:W-:-:S04]  /*fc30*/  IMAD.X R13, RZ, RZ, R17, P0 ;  /* 0x000000ffff0d7224 */ /* 0x000fc800000e0611 */
[----:B--23--:R-:W-:-:S04]  /*fc40*/  IMAD.WIDE.U32 R4, R13, R10, RZ ;  /* 0x0000000a0d047225 */ /* 0x00cfc800078e00ff */
[----:B------:R-:W-:-:S04]  /*fc50*/  IMAD.WIDE.U32 R6, P0, R3, R11, R4 ;  /* 0x0000000b03067225 */ /* 0x000fc80007800004 */
[----:B------:R-:W-:-:S04]  /*fc60*/  IMAD.WIDE.U32 R4, R3, R10, RZ ;  /* 0x0000000a03047225 */ /* 0x000fc800078e00ff */
[----:B------:R-:W-:Y:S01]  /*fc70*/  IMAD.X R9, RZ, RZ, RZ, P0 ;  /* 0x000000ffff097224 */ /* 0x000fe200000e06ff */
[----:B------:R-:W-:Y:S01]  /*fc80*/  IADD3 RZ, P0, R5, R6, RZ ;  /* 0x0000000605ff7210 */ /* 0x000fe20007f1e0ff */
[----:B------:R-:W-:-:S04]  /*fc90*/  IMAD.MOV.U32 R8, RZ, RZ, R7 ;  /* 0x000000ffff087224 */ /* 0x000fc800078e0007 */
[----:B------:R-:W-:-:S08]  /*fca0*/  IMAD.WIDE.U32.X R8, R13, R11, R8, P0 ;  /* 0x0000000b0d087225 */ /* 0x000fd000000e0408 */
.L_x_272:
[----:B------:R-:W4:Y:S01]  /*fcb0*/  LDC.64 R28, c[0x0][0x640] ;  /* 0x00019000ff1c7b82 */ /* 0x000f220000000a00 */
[-CC-:B--2---:R-:W-:Y:S01]  /*fcc0*/  SHF.R.U64 R147, R8, R0.reuse, R9.reuse ;  /* 0x0000000008937219 */ /* 0x184fe20000001209 */
[----:B-1----:R-:W-:Y:S01]  /*fcd0*/  IMAD.MOV R20, RZ, RZ, -R20 ;  /* 0x000000ffff147224 */ /* 0x002fe200078e0a14 */
[----:B------:R-:W-:Y:S01]  /*fce0*/  SHF.R.U32.HI R0, RZ, R0, R9 ;  /* 0x00000000ff007219 */ /* 0x000fe20000011609 */
[----:B------:R-:W-:Y:S01]  /*fcf0*/  ULDC UR4, c[0x0][0x154] ;  /* 0x0000550000047ab9 */ /* 0x000fe20000000800 */
[----:B0-----:R-:W-:Y:S01]  /*fd00*/  IADD3 R3, P0, RZ, -R147, RZ ;  /* 0x80000093ff037210 */ /* 0x001fe20007f1e0ff */
[----:B------:R-:W-:Y:S02]  /*fd10*/  IMAD R21, R21, R20, R12 ;  /* 0x0000001415157224 */ /* 0x000fe400078e020c */
[----:B------:R-:W0:Y:S01]  /*fd20*/  LDC R6, c[0x0][0x618] ;  /* 0x00018600ff067b82 */ /* 0x000e220000000800 */
[----:B------:R-:W-:Y:S02]  /*fd30*/  IMAD.MOV.U32 R7, RZ, RZ, 0x1 ;  /* 0x00000001ff077424 */ /* 0x000fe400078e00ff */
[----:B---3--:R-:W-:-:S04]  /*fd40*/  IMAD.X R5, RZ, RZ, ~R0, P0 ;  /* 0x000000ffff057224 */ /* 0x008fc800000e0e00 */
[-C--:B------:R-:W-:Y:S01]  /*fd50*/  IMAD R0, R5, R14.reuse, RZ ;  /* 0x0000000e05007224 */ /* 0x080fe200078e02ff */
[----:B------:R-:W1:Y:S01]  /*fd60*/  LDC R8, c[0x0][0x608] ;  /* 0x00018200ff087b82 */ /* 0x000e620000000800 */
[----:B------:R-:W-:-:S04]  /*fd70*/  IMAD.WIDE.U32 R4, R3, R14, R16 ;  /* 0x0000000e03047225 */ /* 0x000fc800078e0010 */
[----:B------:R-:W-:Y:S01]  /*fd80*/  IMAD R3, R3, R15, R0 ;  /* 0x0000000f03037224 */ /* 0x000fe200078e0200 */
[----:B------:R-:W-:Y:S02]  /*fd90*/  I2FP.F32.U32 R0, R24 ;  /* 0x0000001800007245 */ /* 0x000fe40000201000 */
[----:B------:R-:W2:Y:S01]  /*fda0*/  LDC R26, c[0x0][0x658] ;  /* 0x00019600ff1a7b82 */ /* 0x000ea20000000800 */
[----:B------:R-:W-:Y:S01]  /*fdb0*/  IMAD.IADD R3, R5, 0x1, R3 ;  /* 0x0000000105037824 */ /* 0x000fe200078e0203 */
[----:B----4-:R-:W-:Y:S01]  /*fdc0*/  ISETP.NE.U32.AND P0, PT, R28, RZ, PT ;  /* 0x000000ff1c00720c */ /* 0x010fe20003f05070 */
[----:B------:R-:W-:Y:S01]  /*fdd0*/  FMUL R0, R0, UR4 ;  /* 0x0000000400007c20 */ /* 0x000fe20008400000 */
[----:B------:R-:W-:Y:S02]  /*fde0*/  IMAD.MOV.U32 R5, RZ, RZ, -0x1 ;  /* 0xffffffffff057424 */ /* 0x000fe400078e00ff */
[----:B------:R-:W-:Y:S01]  /*fdf0*/  ISETP.NE.AND.EX P0, PT, R29, RZ, PT, P0 ;  /* 0x000000ff1d00720c */ /* 0x000fe20003f05300 */
[----:B------:R3:W4:Y:S01]  /*fe00*/  F2I.U32.TRUNC.NTZ R13, R0 ;  /* 0x00000000000d7305 */ /* 0x000722000020f000 */
[----:B------:R-:W3:Y:S01]  /*fe10*/  LDC R15, c[0x0][0x148] ;  /* 0x00005200ff0f7b82 */ /* 0x000ee20000000800 */
[----:B0-----:R-:W-:-:S02]  /*fe20*/  SHF.R.U64 R12, R4, R6, R3 ;  /* 0x00000006040c7219 */ /* 0x001fc40000001203 */
[----:B------:R-:W-:-:S05]  /*fe30*/  SHF.R.U32.HI R3, RZ, R6, R3 ;  /* 0x00000006ff037219 */ /* 0x000fca0000011603 */
[----:B------:R-:W0:Y:S01]  /*fe40*/  LDC R20, c[0x0][0x600] ;  /* 0x00018000ff147b82 */ /* 0x000e220000000800 */
[-CC-:B-1----:R-:W-:Y:S02]  /*fe50*/  SHF.R.U64 R10, R12, R8.reuse, R3.reuse ;  /* 0x000000080c0a7219 */ /* 0x182fe40000001203 */
[----:B------:R-:W-:-:S05]  /*fe60*/  SHF.R.U32.HI R3, RZ, R8, R3 ;  /* 0x00000008ff037219 */ /* 0x000fca0000011603 */
[----:B------:R-:W1:Y:S01]  /*fe70*/  LDC R27, c[0x0][0x648] ;  /* 0x00019200ff1b7b82 */ /* 0x000e620000000800 */
[-C--:B--2---:R-:W-:Y:S02]  /*fe80*/  SHF.L.U32 R4, R5, R26.reuse, RZ ;  /* 0x0000001a05047219 */ /* 0x084fe400000006ff */
[-CC-:B------:R-:W-:Y:S02]  /*fe90*/  SHF.R.U64 R14, R10, R26.reuse, R3.reuse ;  /* 0x0000001a0a0e7219 */ /* 0x180fe40000001203 */
[----:B------:R-:W-:Y:S02]  /*fea0*/  SHF.R.U32.HI R5, RZ, R26, R3 ;  /* 0x0000001aff057219 */ /* 0x000fe40000011603 */
[----:B------:R-:W-:Y:S01]  /*feb0*/  LOP3.LUT R25, RZ, R4, RZ, 0x33, !PT ;  /* 0x00000004ff197212 */ /* 0x000fe200078e33ff */
[----:B------:R-:W2:Y:S01]  /*fec0*/  LDC R30, c[0x0][0x638] ;  /* 0x00018e00ff1e7b82 */ /* 0x000ea20000000800 */
[----:B------:R-:W-:Y:S01]  /*fed0*/  SHF.L.U32 R26, R7, R26, RZ ;  /* 0x0000001a071a7219 */ /* 0x000fe200000006ff */
[----:B------:R-:W-:-:S06]  /*fee0*/  IMAD.MOV.U32 R4, RZ, RZ, R14 ;  /* 0x000000ffff047224 */ /* 0x000fcc00078e000e */
[----:B------:R-:W0:Y:S01]  /*fef0*/  LDC R31, c[0x0][0x610] ;  /* 0x00018400ff1f7b82 */ /* 0x000e220000000800 */
[----:B----4-:R-:W-:Y:S05]  /*ff00*/  @!P0 BRA `(.L_x_273) ;  /* 0x0000000000288947 */ /* 0x010fea0003800000 */
        /* <DEDUP_REMOVED lines=10> */
.L_x_273:
[----:B------:R-:W-:Y:S01]  /*ffb0*/  ISETP.NE.AND P0, PT, R2, 0x1, PT ;  /* 0x000000010200780c */ /* 0x000fe20003f05270 */
[----:B0-----:R-:W-:Y:S01]  /*ffc0*/  VIADD R7, R20, 0xffffffff ;  /* 0xffffffff14077836 */ /* 0x001fe20000000000 */
[----:B-1-3--:R-:W-:Y:S01]  /*ffd0*/  SHF.R.U64 R0, R4, R27, R5 ;  /* 0x0000001b04007219 */ /* 0x00afe20000001205 */
[----:B------:R-:W-:Y:S01]  /*ffe0*/  IMAD.MOV R13, RZ, RZ, -R13 ;  /* 0x000000ffff0d7224 */ /* 0x000fe200078e0a0d */
[----:B------:R-:W-:Y:S01]  /*fff0*/  LOP3.LUT R5, R10, R25, RZ, 0xc0, !PT ;  /* 0x000000190a057212 */ /* 0x000fe200078ec0ff */
[----:B------:R-:W-:Y:S01]  /*10000*/  IMAD.MOV.U32 R4, RZ, RZ, 0x1 ;  /* 0x00000001ff047424 */ /* 0x000fe200078e00ff */
[----:B------:R-:W-:Y:S01]  /*10010*/  LOP3.LUT R12, R12, R7, RZ, 0xc0, !PT ;  /* 0x000000070c0c7212 */ /* 0x000fe200078ec0ff */
[----:B------:R-:W-:Y:S02]  /*10020*/  IMAD.MOV R3, RZ, RZ, -R0 ;  /* 0x000000ffff037224 */ /* 0x000fe400078e0a00 */
[----:B------:R-:W-:Y:S02]  /*10030*/  IMAD R0, R26, R0, R5 ;  /* 0x000000001a007224 */ /* 0x000fe400078e0205 */
[----:B--2---:R-:W-:-:S02]  /*10040*/  IMAD R3, R3, R30, R14 ;  /* 0x0000001e03037224 */ /* 0x004fc400078e020e */
[----:B------:R-:W-:Y:S02]  /*10050*/  @P0 IMAD R21, R15, R13, R24 ;  /* 0x0000000d0f150224 */ /* 0x000fe400078e0218 */
[----:B------:R-:W-:Y:S01]  /*10060*/  IMAD R5, R3, R20, R12 ;  /* 0x0000001403057224 */ /* 0x000fe200078e020c */
[----:B------:R-:W-:Y:S01]  /*10070*/  PRMT R3, R4, 0x7610, R3 ;  /* 0x0000761004037816 */ /* 0x000fe20000000003 */
[----:B------:R-:W-:-:S05]  /*10080*/  IMAD R0, R0, R31, R21 ;  /* 0x0000001f00007224 */ /* 0x000fca00078e0215 */
[----:B------:R-:W-:Y:S02]  /*10090*/  SEL R149, R5, R0, !P0 ;  /* 0x0000000005957207 */ /* 0x000fe40004000000 */
[----:B------:R-:W-:-:S07]  /*100a0*/  SEL R0, R0, R5, !P0 ;  /* 0x0000000500007207 */ /* 0x000fce0004000000 */
.L_x_271:
[----:B------:R-:W-:Y:S01]  /*100b0*/  LOP3.LUT P0, RZ, R3, 0xff, RZ, 0xc0, !PT ;  /* 0x000000ff03ff7812 */ /* 0x000fe2000780c0ff */
[----:B------:R-:W-:-:S12]  /*100c0*/  IMAD.MOV.U32 R148, RZ, RZ, R0 ;  /* 0x000000ffff947224 */ /* 0x000fd800078e0000 */
[----:B------:R-:W-:Y:S05]  /*100d0*/  @P0 BRA `(.L_x_274) ;  /* 0xffffff1000340947 */ /* 0x000fea000383ffff */
[----:B------:R-:W-:Y:S05]  /*100e0*/  EXIT ;  /* 0x000000000000794d */ /* 0x000fea0003800000 */
.L_x_7:
[----:B0-----:R-:W-:Y:S01]  /*100f0*/  ULDC.64 UR4, c[0x0][0x650] ;  /* 0x0001940000047ab9 */ /* 0x001fe20000000a00 */
        /* <DEDUP_REMOVED lines=25> */
.L_x_276:
[----:B------:R-:W0:Y:S01]  /*10290*/  LDC.64 R28, c[0x0][0x640] ;  /* 0x00019000ff1c7b82 */ /* 0x000e220000000a00 */
[-CC-:B------:R-:W-:Y:S01]  /*102a0*/  SHF.R.U64 R22, R12, R6.reuse, R13.reuse ;  /* 0x000000060c167219 */ /* 0x180fe2000000120d */
[----:B------:R-:W-:Y:S01]  /*102b0*/  IMAD.MOV.U32 R30, RZ, RZ, 0x1 ;  /* 0x00000001ff1e7424 */ /* 0x000fe200078e00ff */
[----:B------:R-:W-:Y:S02]  /*102c0*/  SHF.R.U32.HI R6, RZ, R6, R13 ;  /* 0x00000006ff067219 */ /* 0x000fe4000001160d */
        /* <DEDUP_REMOVED lines=8> */
[----:B------:R-:W-:Y:S01]  /*10350*/  IMAD.IADD R9, R9, 0x1, R11 ;  /* 0x0000000109097824 */ /* 0x000fe200078e020b */
[----:B0-----:R-:W-:-:S04]  /*10360*/  ISETP.NE.U32.AND P0, PT, R28, RZ, PT ;  /* 0x000000ff1c00720c */ /* 0x001fc80003f05070 */
[----:B------:R-:W-:Y:S02]  /*10370*/  ISETP.NE.AND.EX P0, PT, R29, RZ, PT, P0 ;  /* 0x000000ff1d00720c */ /* 0x000fe40003f05300 */
[----:B------:R-:W0:Y:S01]  /*10380*/  LDC R20, c[0x0][0x600] ;  /* 0x00018000ff147b82 */ /* 0x000e220000000800 */
[-CC-:B-1----:R-:W-:Y:S01]  /*10390*/  SHF.R.U64 R14, R8, R10.reuse, R9.reuse ;  /* 0x0000000a080e7219 */ /* 0x182fe20000001209 */
[----:B------:R-:W-:Y:S01]  /*103a0*/  IMAD.MOV.U32 R8, RZ, RZ, -0x1 ;  /* 0xffffffffff087424 */ /* 0x000fe200078e00ff */
[----:B------:R-:W-:-:S05]  /*103b0*/  SHF.R.U32.HI R9, RZ, R10, R9 ;  /* 0x0000000aff097219 */ /* 0x000fca0000011609 */
[----:B------:R-:W1:Y:S01]  /*103c0*/  LDC R24, c[0x0][0x648] ;  /* 0x00019200ff187b82 */ /* 0x000e620000000800 */
[-CC-:B--2---:R-:W-:Y:S02]  /*103d0*/  SHF.R.U64 R23, R14, R12.reuse, R9.reuse ;  /* 0x0000000c0e177219 */ /* 0x184fe40000001209 */
[----:B------:R-:W-:-:S05]  /*103e0*/  SHF.R.U32.HI R6, RZ, R12, R9 ;  /* 0x0000000cff067219 */ /* 0x000fca0000011609 */
[----:B------:R-:W2:Y:S01]  /*103f0*/  LDC R26, c[0x0][0x638] ;  /* 0x00018e00ff1a7b82 */ /* 0x000ea20000000800 */
[-C--:B---3--:R-:W-:Y:S02]  /*10400*/  SHF.L.U32 R8, R8, R27.reuse, RZ ;  /* 0x0000001b08087219 */ /* 0x088fe400000006ff */
[-CC-:B------:R-:W-:Y:S02]  /*10410*/  SHF.R.U64 R25, R23, R27.reuse, R6.reuse ;  /* 0x0000001b17197219 */ /* 0x180fe40000001206 */
[----:B------:R-:W-:Y:S02]  /*10420*/  LOP3.LUT R32, RZ, R8, RZ, 0x33, !PT ;  /* 0x00000008ff207212 */ /* 0x000fe400078e33ff */
[----:B------:R-:W-:Y:S01]  /*10430*/  SHF.R.U32.HI R9, RZ, R27, R6 ;  /* 0x0000001bff097219 */ /* 0x000fe20000011606 */
[----:B------:R-:W3:Y:S01]  /*10440*/  LDC R31, c[0x0][0x610] ;  /* 0x00018400ff1f7b82 */ /* 0x000ee20000000800 */
[----:B------:R-:W-:Y:S01]  /*10450*/  IMAD.MOV.U32 R8, RZ, RZ, R25 ;  /* 0x000000ffff087224 */ /* 0x000fe200078e0019 */
[----:B------:R-:W-:Y:S06]  /*10460*/  @!P0 BRA `(.L_x_277) ;  /* 0x0000000000288947 */ /* 0x000fec0003800000 */
        /* <DEDUP_REMOVED lines=10> */
.L_x_277:
[----:B------:R-:W-:Y:S02]  /*10510*/  ISETP.NE.AND P0, PT, R2, 0x1, PT ;  /* 0x000000010200780c */ /* 0x000fe40003f05270 */
[----:B-1----:R-:W-:Y:S01]  /*10520*/  SHF.R.U64 R6, R8, R24, R9 ;  /* 0x0000001808067219 */ /* 0x002fe20000001209 */
[----:B0-----:R-:W-:Y:S01]  /*10530*/  VIADD R9, R20, 0xffffffff ;  /* 0xffffffff14097836 */ /* 0x001fe20000000000 */
[----:B------:R-:W-:Y:S02]  /*10540*/  SHF.L.U32 R30, R30, R27, RZ ;  /* 0x0000001b1e1e7219 */ /* 0x000fe400000006ff */
[----:B------:R-:W-:Y:S01]  /*10550*/  LOP3.LUT R5, R23, R32, RZ, 0xc0, !PT ;  /* 0x0000002017057212 */ /* 0x000fe200078ec0ff */
[----:B------:R-:W-:-:S04]  /*10560*/  IMAD.MOV R8, RZ, RZ, -R6 ;  /* 0x000000ffff087224 */ /* 0x000fc800078e0a06 */
[----:B------:R-:W-:Y:S01]  /*10570*/  IMAD R6, R30, R6, R5 ;  /* 0x000000061e067224 */ /* 0x000fe200078e0205 */
[----:B------:R-:W-:Y:S01]  /*10580*/  LOP3.LUT R5, R14, R9, RZ, 0xc0, !PT ;  /* 0x000000090e057212 */ /* 0x000fe200078ec0ff */
[----:B------:R-:W-:Y:S02]  /*10590*/  @P0 IMAD R3, R7, R21, R4 ;  /* 0x0000001507030224 */ /* 0x000fe400078e0204 */
[----:B--2---:R-:W-:Y:S02]  /*105a0*/  IMAD R4, R8, R26, R25 ;  /* 0x0000001a08047224 */ /* 0x004fe400078e0219 */
[----:B---3--:R-:W-:Y:S02]  /*105b0*/  IMAD R3, R6, R31, R3 ;  /* 0x0000001f06037224 */ /* 0x008fe400078e0203 */
[----:B------:R-:W-:Y:S02]  /*105c0*/  IMAD R4, R4, R20, R5 ;  /* 0x0000001404047224 */ /* 0x000fe400078e0205 */
[----:B------:R-:W-:-:S02]  /*105d0*/  IMAD.MOV.U32 R8, RZ, RZ, 0x1 ;  /* 0x00000001ff087424 */ /* 0x000fc400078e00ff */
[----:B------:R-:W-:Y:S01]  /*105e0*/  IMAD.MOV.U32 R6, RZ, RZ, R22 ;  /* 0x000000ffff067224 */ /* 0x000fe200078e0016 */
[----:B------:R-:W-:Y:S02]  /*105f0*/  SEL R20, R4, R3, !P0 ;  /* 0x0000000304147207 */ /* 0x000fe40004000000 */
[----:B------:R-:W-:-:S07]  /*10600*/  SEL R13, R3, R4, !P0 ;  /* 0x00000004030d7207 */ /* 0x000fce0004000000 */
.L_x_275:
[----:B------:R-:W-:-:S08]  /*10610*/  NOP ;  /* 0x0000000000007918 */ /* 0x000fd00000000000 */
[----:B------:R-:W0:-:S00]  /*10620*/  USETMAXREG.DEALLOC.CTAPOOL 0x28 ;  /* 0x00000028000079c8 */ /* 0x000e0000080e0500 */
[----:B0-----:R-:W-:-:S13]  /*10630*/  ISETP.NE.AND P0, PT, R0, RZ, PT ;  /* 0x000000ff0000720c */ /* 0x001fda0003f05270 */
[----:B------:R-:W-:Y:S05]  /*10640*/  @P0 EXIT ;  /* 0x000000000000094d */ /* 0x000fea0003800000 */
[----:B------:R-:W-:Y:S01]  /*10650*/  LOP3.LUT P0, RZ, R8, 0xff, RZ, 0xc0, !PT ;  /* 0x000000ff08ff7812 */ /* 0x000fe2000780c0ff */
[----:B------:R-:W-:Y:S02]  /*10660*/  IMAD.MOV.U32 R0, RZ, RZ, 0x1 ;  /* 0x00000001ff007424 */ /* 0x000fe400078e00ff */
[----:B------:R-:W-:-:S10]  /*10670*/  IMAD.MOV.U32 R3, RZ, RZ, RZ ;  /* 0x000000ffff037224 */ /* 0x000fd400078e00ff */
[----:B------:R-:W-:Y:S05]  /*10680*/  @!P0 BRA `(.L_x_278) ;  /* 0x0000000c00708947 */ /* 0x000fea0003800000 */
[----:B------:R-:W0:Y:S01]  /*10690*/  LDC R0, c[0x0][0x28c] ;  /* 0x0000a300ff007b82 */ /* 0x000e220000000800 */
[----:B------:R-:W1:Y:S01]  /*106a0*/  S2R R9, SR_CgaCtaId ;  /* 0x0000000000097919 */ /* 0x000e620000008800 */
[----:B------:R-:W-:Y:S01]  /*106b0*/  ULDC UR5, c[0x0][0x658] ;  /* 0x0001960000057ab9 */ /* 0x000fe20000000800 */
[----:B------:R-:W-:Y:S01]  /*106c0*/  UMOV UR7, 0xffffffff ;  /* 0xffffffff00077882 */ /* 0x000fe20000000000 */
[----:B------:R-:W-:Y:S01]  /*106d0*/  ULDC UR6, c[0x0][0xc] ;  /* 0x0000030000067ab9 */ /* 0x000fe20000000800 */
[----:B------:R-:W-:Y:S01]  /*106e0*/  USHF.L.U32 UR9, UR7, UR5, URZ ;  /* 0x0000000507097299 */ /* 0x000fe2000800063f */
[----:B------:R-:W-:Y:S01]  /*106f0*/  BSSY B0, `(.L_x_278) ;  /* 0x00000d5000007945 */ /* 0x000fe20003800000 */
[----:B------:R-:W-:Y:S01]  /*10700*/  UMOV UR8, 0x1 ;  /* 0x0000000100087882 */ /* 0x000fe20000000000 */
[----:B------:R-:W-:Y:S01]  /*10710*/  ULDC UR7, c[0x0][0x10] ;  /* 0x0000040000077ab9 */ /* 0x000fe20000000800 */
[----:B------:R-:W-:Y:S01]  /*10720*/  USHF.L.U32 UR5, UR8, UR5, URZ ;  /* 0x0000000508057299 */ /* 0x000fe2000800063f */
[----:B------:R-:W-:Y:S01]  /*10730*/  IMAD.MOV.U32 R10, RZ, RZ, 0x1 ;  /* 0x00000001ff0a7424 */ /* 0x000fe200078e00ff */
[----:B------:R-:W-:Y:S01]  /*10740*/  UIMAD.WIDE.U32 UR6, UR6, UR7, URZ ;  /* 0x00000007060672a5 */ /* 0x000fe2000f8e003f */
[----:B------:R-:W-:Y:S01]  /*10750*/  LOP3.LUT R12, R19, 0x2, RZ, 0xfc, !PT ;  /* 0x00000002130c7812 */ /* 0x000fe200078efcff */
[----:B------:R-:W-:Y:S01]  /*10760*/  ULDC UR8, c[0x0][0x14] ;  /* 0x0000050000087ab9 */ /* 0x000fe20000000800 */
[----:B------:R-:W-:Y:S01]  /*10770*/  ULDC UR4, c[0x0][0x600] ;  /* 0x0001800000047ab9 */ /* 0x000fe20000000800 */
[----:B------:R-:W-:-:S02]  /*10780*/  UIMAD.WIDE.U32 UR30, UR6, UR8, URZ ;  /* 0x00000008061e72a5 */ /* 0x000fc4000f8e003f */
[----:B------:R-:W-:Y:S02]  /*10790*/  UIMAD UR7, UR7, UR8, URZ ;  /* 0x00000008070772a4 */ /* 0x000fe4000f8e023f */
[----:B------:R-:W-:Y:S02]  /*107a0*/  UIADD3 UR4, UR4, -0x1, URZ ;  /* 0xffffffff04047890 */ /* 0x000fe4000fffe03f */
[----:B------:R-:W-:Y:S02]  /*107b0*/  ULOP3.LUT UR6, URZ, UR9, URZ, 0x33, !UPT ;  /* 0x000000093f067292 */ /* 0x000fe4000f8e333f */
[----:B------:R-:W-:Y:S01]  /*107c0*/  UIADD3 UR7, UR31, UR7, URZ ;  /* 0x000000071f077290 */ /* 0x000fe2000fffe03f */
[----:B0-----:R-:W-:Y:S01]  /*107d0*/  VIADD R0, R0, 0x7f ;  /* 0x0000007f00007836 */ /* 0x001fe20000000000 */
[----:B------:R-:W-:-:S04]  /*107e0*/  ULDC.64 UR38, c[0x0][0x198] ;  /* 0x0000660000267ab9 */ /* 0x000fc80000000a00 */
[----:B------:R-:W-:-:S04]  /*107f0*/  SHF.R.S32.HI R3, RZ, 0x1f, R0 ;  /* 0x0000001fff037819 */ /* 0x000fc80000011400 */
[----:B------:R-:W-:Y:S01]  /*10800*/  LEA.HI R3, R3, R0, RZ, 0x7 ;  /* 0x0000000003037211 */ /* 0x000fe200078f38ff */
[----:B------:R-:W-:Y:S01]  /*10810*/  IMAD.MOV.U32 R0, RZ, RZ, 0x1 ;  /* 0x00000001ff007424 */ /* 0x000fe200078e00ff */
[----:B-1----:R-:W-:Y:S02]  /*10820*/  LOP3.LUT R9, R9, 0x1, RZ, 0xc0, !PT ;  /* 0x0000000109097812 */ /* 0x002fe400078ec0ff */
[----:B------:R-:W-:Y:S01]  /*10830*/  SHF.R.S32.HI R8, RZ, 0x7, R3 ;  /* 0x00000007ff087819 */ /* 0x000fe20000011403 */
[----:B------:R-:W-:-:S04]  /*10840*/  IMAD.MOV.U32 R3, RZ, RZ, RZ ;  /* 0x000000ffff037224 */ /* 0x000fc800078e00ff */
[----:B------:R-:W-:-:S07]  /*10850*/  VIADD R11, R8, 0x1 ;  /* 0x00000001080b7836 */ /* 0x000fce0000000000 */
.L_x_289:
[----:B------:R-:W-:-:S03]  /*10860*/  UMOV UR8, 0xffffffff ;  /* 0xffffffff00087882 */ /* 0x000fc60000000000 */
[----:B------:R-:W-:Y:S05]  /*10870*/  BRA.DIV UR8, `(.L_x_279) ;  /* 0x0000000e08987947 */ /* 0x000fea000b800000 */
[----:B------:R-:W-:-:S13]  /*10880*/  ELECT P6, URZ, PT ;  /* 0x00000000003f782f */ /* 0x000fda00038c0000 */
.L_x_298:
[----:B------:R-:W0:Y:S01]  /*10890*/  LDC R4, c[0x0][0x28c] ;  /* 0x0000a300ff047b82 */ /* 0x000e220000000800 */
[----:B------:R-:W-:Y:S01]  /*108a0*/  BSSY B1, `(.L_x_280) ;  /* 0x0000046000017945 */ /* 0x000fe20003800000 */
[----:B0-----:R-:W-:-:S13]  /*108b0*/  ISETP.LT.OR P6, PT, R4, 0x1, !P6 ;  /* 0x000000010400780c */ /* 0x001fda00077c1670 */
[----:B------:R-:W-:Y:S05]  /*108c0*/  @P6 BRA `(.L_x_281) ;  /* 0x00000004000c6947 */ /* 0x000fea0003800000 */
[----:B------:R-:W-:Y:S02]  /*108d0*/  IMAD R20, R20, 0x2, R9 ;  /* 0x0000000214147824 */ /* 0x000fe400078e0209 */
[----:B------:R-:W-:Y:S02]  /*108e0*/  IMAD.SHL.U32 R15, R13, 0x80, RZ ;  /* 0x000000800d0f7824 */ /* 0x000fe400078e00ff */
[----:B------:R-:W-:Y:S02]  /*108f0*/  IMAD.MOV.U32 R22, RZ, RZ, RZ ;  /* 0x000000ffff167224 */ /* 0x000fe400078e00ff */
[----:B------:R-:W-:Y:S02]  /*10900*/  IMAD.MOV.U32 R4, RZ, RZ, R11 ;  /* 0x000000ffff047224 */ /* 0x000fe400078e000b */
[----:B------:R-:W-:Y:S02]  /*10910*/  IMAD.MOV.U32 R5, RZ, RZ, R0 ;  /* 0x000000ffff057224 */ /* 0x000fe400078e0000 */
[----:B------:R-:W-:-:S02]  /*10920*/  IMAD.MOV.U32 R14, RZ, RZ, R3 ;  /* 0x000000ffff0e7224 */ /* 0x000fc400078e0003 */
[----:B------:R-:W-:-:S07]  /*10930*/  IMAD R21, R20, 0x78, RZ ;  /* 0x0000007814157824 */ /* 0x000fce00078e02ff */
.L_x_284:
[----:B------:R-:W0:Y:S01]  /*10940*/  S2R R20, SR_CgaCtaId ;  /* 0x0000000000147919 */ /* 0x000e220000008800 */
[----:B------:R-:W-:Y:S02]  /*10950*/  MOV R7, 0x400 ;  /* 0x0000040000077802 */ /* 0x000fe40000000f00 */
[----:B------:R-:W-:-:S13]  /*10960*/  LOP3.LUT P1, RZ, R18, 0x7f, RZ, 0xc0, !PT ;  /* 0x0000007f12ff7812 */ /* 0x000fda000782c0ff */
[----:B------:R-:W1:Y:S01]  /*10970*/  @!P1 LDC R13, c[0x0][0x500] ;  /* 0x00014000ff0d9b82 */ /* 0x000e620000000800 */
[----:B0-----:R-:W-:Y:S02]  /*10980*/  LEA R23, R20, R7, 0x18 ;  /* 0x0000000714177211 */ /* 0x001fe400078ec0ff */
[----:B------:R-:W-:-:S03]  /*10990*/  SHF.L.U32 R7, R5, 0x1f, RZ ;  /* 0x0000001f05077819 */ /* 0x000fc600000006ff */
[----:B------:R-:W-:-:S04]  /*109a0*/  IMAD R20, R14, 0x8, R23 ;  /* 0x000000080e147824 */ /* 0x000fc800078e0217 */
[----:B------:R-:W0:Y:S02]  /*109b0*/  SYNCS.PHASECHK.TRANS64.TRYWAIT P0, [R20+URZ+0x10], R7 ;  /* 0x00001007140075a7 */ /* 0x000e24000800017f */
[----:B01----:R-:W-:Y:S05]  /*109c0*/  @!P0 BRA `(.L_x_282) ;  /* 0x0000000c00648947 */ /* 0x003fea0003800000 */
.L_x_299:
[----:B0-----:R-:W-:Y:S01]  /*109d0*/  PRMT R7, R12, 0x9910, RZ ;  /* 0x000099100c077816 */ /* 0x001fe200000000ff */
[----:B------:R0:W-:Y:S03]  /*109e0*/  @!P1 SYNCS.ARRIVE.TRANS64 RZ, [R20+URZ], R13 ;  /* 0x0000000d14ff99a7 */ /* 0x0001e6000800003f */
[----:B------:R-:W-:-:S13]  /*109f0*/  ISETP.NE.AND P0, PT, R7, 0x2, PT ;  /* 0x000000020700780c */ /* 0x000fda0003f05270 */
[----:B0-----:R-:W-:Y:S05]  /*10a00*/  @P0 BRA `(.L_x_283) ;  /* 0x0000000000040947 */ /* 0x001fea0003800000 */
[----:B------:R-:W-:Y:S01]  /*10a10*/  BPT.TRAP 0x1 ;  /* 0x000000040000795c */ /* 0x000fe20000300000 */
.L_x_283:
[----:B------:R-:W-:Y:S01]  /*10a20*/  IMAD R7, R14, 0x4, R9 ;  /* 0x000000040e077824 */ /* 0x000fe200078e0209 */
[----:B------:R-:W-:Y:S01]  /*10a30*/  R2UR UR34, R22 ;  /* 0x00000000162272ca */ /* 0x000fe200000e0000 */
[--C-:B------:R-:W-:Y:S01]  /*10a40*/  IMAD R13, R14, 0x8000, R23.reuse ;  /* 0x000080000e0d7824 */ /* 0x100fe200078e0217 */
[----:B------:R-:W-:Y:S01]  /*10a50*/  R2UR UR33, R20 ;  /* 0x00000000142172ca */ /* 0x000fe200000e0000 */
[----:B------:R-:W-:Y:S01]  /*10a60*/  IMAD R7, R7, 0x1e00, RZ ;  /* 0x00001e0007077824 */ /* 0x000fe200078e02ff */
[----:B------:R-:W-:Y:S01]  /*10a70*/  R2UR UR36, R6 ;  /* 0x00000000062472ca */ /* 0x000fe200000e0000 */
[----:B------:R-:W-:Y:S01]  /*10a80*/  VIADD R4, R4, 0xffffffff ;  /* 0xffffffff04047836 */ /* 0x000fe20000000000 */
[----:B------:R-:W-:Y:S01]  /*10a90*/  R2UR UR24, R13 ;  /* 0x000000000d1872ca */ /* 0x000fe200000e0000 */
[----:B------:R-:W-:Y:S01]  /*10aa0*/  IMAD R7, R7, 0x2, R23 ;  /* 0x0000000207077824 */ /* 0x000fe200078e0217 */
[----:B------:R-:W-:Y:S01]  /*10ab0*/  R2UR UR35, R15 ;  /* 0x000000000f2372ca */ /* 0x000fe200000e0000 */
[----:B------:R-:W-:Y:S01]  /*10ac0*/  UIADD3 UR14, UP0, UR38, 0xf0, URZ ;  /* 0x000000f0260e7890 */ /* 0x000fe2000ff1e03f */
[----:B------:R-:W-:Y:S01]  /*10ad0*/  R2UR UR19, R21 ;  /* 0x00000000151372ca */ /* 0x000fe200000e0000 */
[----:B------:R-:W-:Y:S01]  /*10ae0*/  UIADD3 UR40, UP1, UR38, 0x1f0, URZ ;  /* 0x000001f026287890 */ /* 0x000fe2000ff3e03f */
[----:B------:R-:W-:Y:S01]  /*10af0*/  R2UR UR8, R7 ;  /* 0x00000000070872ca */ /* 0x000fe200000e0000 */
[----:B------:R-:W-:Y:S01]  /*10b00*/  UIADD3.X UR15, URZ, UR39, URZ, UP0, !UPT ;  /* 0x000000273f0f7290 */ /* 0x000fe200087fe43f */
[----:B------:R-:W-:Y:S01]  /*10b10*/  ISETP.GT.AND P1, PT, R4, 0x1, PT ;  /* 0x000000010400780c */ /* 0x000fe20003f24270 */
[----:B------:R-:W-:Y:S01]  /*10b20*/  UIADD3 UR26, UR34, 0x40, URZ ;  /* 0x00000040221a7890 */ /* 0x000fe2000fffe03f */
[----:B------:R-:W-:Y:S01]  /*10b30*/  VIADD R14, R14, 0x1 ;  /* 0x000000010e0e7836 */ /* 0x000fe20000000000 */
[----:B------:R-:W-:Y:S01]  /*10b40*/  UIADD3.X UR41, URZ, UR39, URZ, UP1, !UPT ;  /* 0x000000273f297290 */ /* 0x000fe20008ffe43f */
[----:B------:R-:W-:Y:S01]  /*10b50*/  VIADD R22, R22, 0x80 ;  /* 0x0000008016167836 */ /* 0x000fe20000000000 */
[----:B------:R-:W-:-:S02]  /*10b60*/  UIADD3 UR32, UR24, 0x100, URZ ;  /* 0x0000010018207890 */ /* 0x000fc4000fffe03f */
[----:B------:R-:W-:Y:S01]  /*10b70*/  UIADD3 UR24, UR24, 0x4100, URZ ;  /* 0x0000410018187890 */ /* 0x000fe2000fffe03f */
[----:B------:R-:W-:Y:S01]  /*10b80*/  ISETP.NE.AND P0, PT, R14, 0x2, PT ;  /* 0x000000020e00780c */ /* 0x000fe20003f05270 */
[----:B------:R-:W-:Y:S01]  /*10b90*/  UMOV UR22, 0x0 ;  /* 0x0000000000167882 */ /* 0x000fe20000000000 */
[----:B------:R-:W-:Y:S01]  /*10ba0*/  UMOV UR23, 0x10000000 ;  /* 0x1000000000177882 */ /* 0x000fe20000000000 */
[----:B------:R-:W-:Y:S01]  /*10bb0*/  UIADD3 UR16, UR8, 0x10100, URZ ;  /* 0x0001010008107890 */ /* 0x000fe2000fffe03f */
[----:B------:R-:W-:Y:S01]  /*10bc0*/  SEL R20, RZ, 0x1, P0 ;  /* 0x00000001ff147807 */ /* 0x000fe20000000000 */
[----:B------:R-:W-:Y:S01]  /*10bd0*/  UIADD3 UR8, UR8, 0x17900, URZ ;  /* 0x0001790008087890 */ /* 0x000fe2000fffe03f */
[----:B------:R0:W-:Y:S01]  /*10be0*/  UTMALDG.3D [UR32], [UR14], desc[UR22] ;  /* 0x000016200e0075b4 */ /* 0x0001e20008011000 */
[----:B------:R-:W-:Y:S01]  /*10bf0*/  UMOV UR25, UR33 ;  /* 0x0000002100197c82 */ /* 0x000fe20008000000 */
[----:B------:R-:W-:Y:S01]  /*10c00*/  UMOV UR28, UR36 ;  /* 0x00000024001c7c82 */ /* 0x000fe20008000000 */
[----:B------:R-:W-:Y:S01]  /*10c10*/  UMOV UR27, UR35 ;  /* 0x00000023001b7c82 */ /* 0x000fe20008000000 */
[----:B------:R-:W-:Y:S01]  /*10c20*/  UMOV UR13, 0x30000 ;  /* 0x00030000000d7882 */ /* 0x000fe20000000000 */
[----:B------:R-:W-:Y:S01]  /*10c30*/  UMOV UR17, UR33 ;  /* 0x0000002100117c82 */ /* 0x000fe20008000000 */
[----:B------:R-:W-:Y:S01]  /*10c40*/  UMOV UR18, UR34 ;  /* 0x0000002200127c82 */ /* 0x000fe20008000000 */
[----:B------:R-:W-:Y:S01]  /*10c50*/  UMOV UR20, UR36 ;  /* 0x0000002400147c82 */ /* 0x000fe20008000000 */
[----:B------:R-:W-:Y:S01]  /*10c60*/  UMOV UR9, UR33 ;  /* 0x0000002100097c82 */ /* 0x000fe20008000000 */
[----:B------:R-:W-:Y:S01]  /*10c70*/  UMOV UR11, UR19 ;  /* 0x00000013000b7c82 */ /* 0x000fe20008000000 */
[----:B------:R-:W-:Y:S01]  /*10c80*/  UMOV UR12, UR36 ;  /* 0x00000024000c7c82 */ /* 0x000fe20008000000 */
[----:B------:R0:W-:Y:S01]  /*10c90*/  UTMALDG.3D [UR24], [UR14], desc[UR22] ;  /* 0x000016180e0075b4 */ /* 0x0001e20008011000 */
[----:B------:R-:W-:Y:S01]  /*10ca0*/  UMOV UR10, UR26 ;  /* 0x0000001a000a7c82 */ /* 0x000fe20008000000 */
[----:B------:R-:W-:-:S02]  /*10cb0*/  LOP3.LUT R5, R5, R20, RZ, 0x3c, !PT ;  /* 0x0000001405057212 */ /* 0x000fc400078e3cff */
[----:B------:R-:W-:Y:S01]  /*10cc0*/  SEL R14, R14, RZ, P0 ;  /* 0x000000ff0e0e7207 */ /* 0x000fe20000000000 */
[----:B------:R0:W-:Y:S01]  /*10cd0*/  UTMALDG.3D.MULTICAST [UR16], [UR40], UR13, desc[UR22] ;  /* 0x00001610280073b4 */ /* 0x0001e2000801180d */
[----:B------:R0:W-:Y:S02]  /*10ce0*/  UTMALDG.3D.MULTICAST [UR8], [UR40], UR13, desc[UR22] ;  /* 0x00001608280073b4 */ /* 0x0001e4000801180d */
[----:B0-----:R-:W-:Y:S05]  /*10cf0*/  @P1 BRA `(.L_x_284) ;  /* 0xfffffffc00101947 */ /* 0x001fea000383ffff */
.L_x_281:
[----:B------:R-:W-:Y:S05]  /*10d00*/  BSYNC B1 ;  /* 0x0000000000017941 */ /* 0x000fea0003800000 */
.L_x_280:
[----:B------:R-:W-:Y:S01]  /*10d10*/  LOP3.LUT P1, RZ, R10, 0xff, RZ, 0xc0, !PT ;  /* 0x000000ff0aff7812 */ /* 0x000fe2000782c0ff */
[----:B------:R-:W-:Y:S01]  /*10d20*/  IMAD.IADD R3, R8, 0x1, R3 ;  /* 0x0000000108037824 */ /* 0x000fe200078e0203 */
[----:B------:R-:W-:Y:S01]  /*10d30*/  IADD3 R16, P2, R16, UR30, RZ ;  /* 0x0000001e10107c10 */ /* 0x000fe2000ff5e0ff */
[----:B------:R-:W-:Y:S01]  /*10d40*/  ULDC.64 UR8, c[0x0][0x650] ;  /* 0x0001940000087ab9 */ /* 0x000fe20000000a00 */
[----:B------:R-:W-:Y:S01]  /*10d50*/  BSSY B1, `(.L_x_285) ;  /* 0x000006c000017945 */ /* 0x000fe20003800000 */
[----:B------:R-:W-:Y:S01]  /*10d60*/  IMAD.MOV.U32 R13, RZ, RZ, -0x1 ;  /* 0xffffffffff0d7424 */ /* 0x000fe200078e00ff */
[----:B------:R-:W-:Y:S01]  /*10d70*/  ISETP.GT.U32.AND P0, PT, R3, 0x1, PT ;  /* 0x000000010300780c */ /* 0x000fe20003f04070 */
[----:B------:R-:W-:Y:S01]  /*10d80*/  IMAD.MOV.U32 R20, RZ, RZ, -0x1 ;  /* 0xffffffffff147424 */ /* 0x000fe200078e00ff */
[----:B------:R-:W-:Y:S02]  /*10d90*/  SHF.R.U32.HI R4, RZ, 0x1, R3 ;  /* 0x00000001ff047819 */ /* 0x000fe40000011603 */
[----:B------:R-:W-:-:S02]  /*10da0*/  ISETP.LT.U32.AND P0, PT, R8, 0x2, P0 ;  /* 0x000000020800780c */ /* 0x000fc40000701070 */
[----:B------:R-:W-:Y:S01]  /*10db0*/  IADD3.X R17, R17, UR7, RZ, P2, !PT ;  /* 0x0000000711117c10 */ /* 0x000fe200097fe4ff */
[----:B------:R-:W0:Y:S01]  /*10dc0*/  @P1 S2R R6, SR_CgaCtaId ;  /* 0x0000000000061919 */ /* 0x000e220000008800 */
[----:B------:R-:W-:Y:S02]  /*10dd0*/  @P1 MOV R5, 0x400 ;  /* 0x0000040000051802 */ /* 0x000fe40000000f00 */
[----:B------:R-:W-:Y:S02]  /*10de0*/  ISETP.GE.U32.AND P2, PT, R16, UR8, PT ;  /* 0x0000000810007c0c */ /* 0x000fe4000bf46070 */
[----:B------:R-:W-:Y:S02]  /*10df0*/  LOP3.LUT R4, R4, 0x1, RZ, 0xc0, !PT ;  /* 0x0000000104047812 */ /* 0x000fe400078ec0ff */
[----:B------:R-:W-:Y:S02]  /*10e00*/  LOP3.LUT R3, R3, 0x1, RZ, 0xc0, !PT ;  /* 0x0000000103037812 */ /* 0x000fe400078ec0ff */
[----:B------:R-:W-:-:S02]  /*10e10*/  PRMT R10, RZ, 0x7610, R10 ;  /* 0x00007610ff0a7816 */ /* 0x000fc4000000000a */
[----:B0-----:R-:W-:Y:S01]  /*10e20*/  @P1 LEA R5, R6, R5, 0x18 ;  /* 0x0000000506051211 */ /* 0x001fe200078ec0ff */
[----:B------:R-:W-:-:S03]  /*10e30*/  IMAD.MOV.U32 R6, RZ, RZ, -0x1 ;  /* 0xffffffffff067424 */ /* 0x000fc600078e00ff */
[----:B------:R0:W-:Y:S01]  /*10e40*/  @P1 SYNCS.ARRIVE.TRANS64.A1T0 RZ, [R5+URZ+0x38], RZ ;  /* 0x000038ff05ff19a7 */ /* 0x0001e2000810003f */
[----:B------:R-:W-:-:S04]  /*10e50*/  ISETP.NE.U32.AND P1, PT, R4, 0x1, PT ;  /* 0x000000010400780c */ /* 0x000fc80003f25070 */
[----:B------:R-:W-:Y:S02]  /*10e60*/  ISETP.GT.U32.AND P1, PT, R8, 0x1, !P1 ;  /* 0x000000010800780c */ /* 0x000fe40004f24070 */
[----:B0-----:R-:W-:Y:S02]  /*10e70*/  SEL R5, RZ, 0x1, !P0 ;  /* 0x00000001ff057807 */ /* 0x001fe40004000000 */
[----:B------:R-:W-:Y:S02]  /*10e80*/  ISETP.GE.U32.AND.EX P0, PT, R17, UR9, PT, P2 ;  /* 0x0000000911007c0c */ /* 0x000fe4000bf06120 */
[----:B------:R-:W-:-:S04]  /*10e90*/  SEL R4, RZ, 0x1, !P1 ;  /* 0x00000001ff047807 */ /* 0x000fc80004800000 */
[----:B------:R-:W-:Y:S02]  /*10ea0*/  LOP3.LUT R0, R4, R0, R5, 0x96, !PT ;  /* 0x0000000004007212 */ /* 0x000fe400078e9605 */
[----:B------:R-:W-:-:S05]  /*10eb0*/  PRMT R4, RZ, 0x7610, R4 ;  /* 0x00007610ff047816 */ /* 0x000fca0000000004 */
[----:B------:R-:W-:Y:S05]  /*10ec0*/  @P0 BRA `(.L_x_286) ;  /* 0x0000000400500947 */ /* 0x000fea0003800000 */
[----:B------:R-:W0:Y:S01]  /*10ed0*/  S2R R15, SR_CTAID.X ;  /* 0x00000000000f7919 */ /* 0x000e220000002500 */
[----:B------:R-:W-:Y:S01]  /*10ee0*/  ULDC.64 UR8, c[0x0][0x628] ;  /* 0x00018a0000087ab9 */ /* 0x000fe20000000a00 */
[----:B------:R-:W1:Y:S01]  /*10ef0*/  LDC R20, c[0x0][0x144] ;  /* 0x00005100ff147b82 */ /* 0x000e620000000800 */
[----:B------:R-:W-:Y:S01]  /*10f00*/  ISETP.NE.U32.AND P0, PT, RZ, UR8, PT ;  /* 0x00000008ff007c0c */ /* 0x000fe2000bf05070 */
[----:B------:R-:W2:Y:S01]  /*10f10*/  S2R R13, SR_CTAID.Y ;  /* 0x00000000000d7919 */ /* 0x000ea20000002600 */
[----:B------:R-:W-:Y:S01]  /*10f20*/  ULDC UR11, c[0x0][0x630] ;  /* 0x00018c00000b7ab9 */ /* 0x000fe20000000800 */
[----:B------:R-:W-:Y:S01]  /*10f30*/  ULDC UR12, c[0x0][0x150] ;  /* 0x00005400000c7ab9 */ /* 0x000fe20000000800 */
[----:B------:R-:W-:Y:S01]  /*10f40*/  ISETP.NE.AND.EX P0, PT, RZ, UR9, PT, P0 ;  /* 0x00000009ff007c0c */ /* 0x000fe2000bf05300 */
[----:B------:R-:W-:Y:S02]  /*10f50*/  IMAD.MOV.U32 R4, RZ, RZ, R16 ;  /* 0x000000ffff047224 */ /* 0x000fe400078e0010 */
[----:B------:R-:W-:Y:S01]  /*10f60*/  IMAD.MOV.U32 R5, RZ, RZ, R17 ;  /* 0x000000ffff057224 */ /* 0x000fe200078e0011 */
[----:B0-----:R-:W-:-:S09]  /*10f70*/  I2FP.F32.U32 R22, R15 ;  /* 0x0000000f00167245 */ /* 0x001fd20000201000 */
[----:B------:R-:W-:Y:S05]  /*10f80*/  @!P0 BRA `(.L_x_287) ;  /* 0x0000000000288947 */ /* 0x000fea0003800000 */
[----:B------:R-:W-:Y:S02]  /*10f90*/  ULDC UR10, c[0x0][0x634] ;  /* 0x00018d00000a7ab9 */ /* 0x000fe40000000800 */
[----:B------:R-:W-:-:S05]  /*10fa0*/  IADD3 R5, P0, R16, UR10, RZ ;  /* 0x0000000a10057c10 */ /* 0x000fca000ff1e0ff */
[----:B------:R-:W-:-:S04]  /*10fb0*/  IMAD.X R21, RZ, RZ, R17, P0 ;  /* 0x000000ffff157224 */ /* 0x000fc800000e0611 */
[----:B------:R-:W-:-:S04]  /*10fc0*/  IMAD.WIDE.U32 R6, R21, UR8, RZ ;  /* 0x0000000815067c25 */ /* 0x000fc8000f8e00ff */
[----:B------:R-:W-:-:S04]  /*10fd0*/  IMAD.WIDE.U32 R6, P0, R5, UR9, R6 ;  /* 0x0000000905067c25 */ /* 0x000fc8000f800006 */
[----:B------:R-:W-:-:S04]  /*10fe0*/  IMAD.WIDE.U32 R4, R5, UR8, RZ ;  /* 0x0000000805047c25 */ /* 0x000fc8000f8e00ff */
[----:B------:R-:W-:Y:S01]  /*10ff0*/  IMAD.MOV.U32 R4, RZ, RZ, R7 ;  /* 0x000000ffff047224 */ /* 0x000fe200078e0007 */
[----:B------:R-:W-:Y:S01]  /*11000*/  IADD3 RZ, P1, R5, R6, RZ ;  /* 0x0000000605ff7210 */ /* 0x000fe20007f3e0ff */
[----:B------:R-:W-:-:S04]  /*11010*/  IMAD.X R5, RZ, RZ, RZ, P0 ;  /* 0x000000ffff057224 */ /* 0x000fc800000e06ff */
[----:B------:R-:W-:-:S08]  /*11020*/  IMAD.WIDE.U32.X R4, R21, UR9, R4, P1 ;  /* 0x0000000915047c25 */ /* 0x000fd000088e0404 */
.L_x_287:
[----:B------:R-:W-:Y:S01]  /*11030*/  FMUL R22, R22, UR12 ;  /* 0x0000000c16167c20 */ /* 0x000fe20008400000 */
[--C-:B------:R-:W-:Y:S01]  /*11040*/  SHF.R.U64 R14, R4, UR11, R5.reuse ;  /* 0x0000000b040e7c19 */ /* 0x100fe20008001205 */
[----:B------:R-:W-:Y:S01]  /*11050*/  ULDC.64 UR8, c[0x0][0x620] ;  /* 0x0001880000087ab9 */ /* 0x000fe20000000a00 */
[----:B------:R-:W-:Y:S01]  /*11060*/  SHF.R.U32.HI R4, RZ, UR11, R5 ;  /* 0x0000000bff047c19 */ /* 0x000fe20008011605 */
[----:B------:R-:W-:Y:S01]  /*11070*/  ULDC.64 UR10, c[0x0][0x640] ;  /* 0x00019000000a7ab9 */ /* 0x000fe20000000a00 */
[----:B------:R-:W-:Y:S01]  /*11080*/  IADD3 R5, P0, RZ, -R14, RZ ;  /* 0x8000000eff057210 */ /* 0x000fe20007f1e0ff */
[----:B------:R-:W0:Y:S04]  /*11090*/  F2I.U32.TRUNC.NTZ R22, R22 ;  /* 0x0000001600167305 */ /* 0x000e28000020f000 */
[----:B------:R-:W-:Y:S01]  /*110a0*/  IMAD.X R4, RZ, RZ, ~R4, P0 ;  /* 0x000000ffff047224 */ /* 0x000fe200000e0e04 */
[----:B------:R-:W-:-:S03]  /*110b0*/  ISETP.NE.U32.AND P0, PT, RZ, UR10, PT ;  /* 0x0000000aff007c0c */ /* 0x000fc6000bf05070 */
[----:B------:R-:W-:Y:S01]  /*110c0*/  IMAD R4, R4, UR8, RZ ;  /* 0x0000000804047c24 */ /* 0x000fe2000f8e02ff */
[----:B------:R-:W-:-:S03]  /*110d0*/  ISETP.NE.AND.EX P0, PT, RZ, UR11, PT, P0 ;  /* 0x0000000bff007c0c */ /* 0x000fc6000bf05300 */
[C---:B------:R-:W-:Y:S01]  /*110e0*/  IMAD R7, R5.reuse, UR9, R4 ;  /* 0x0000000905077c24 */ /* 0x040fe2000f8e0204 */
[----:B------:R-:W-:Y:S01]  /*110f0*/  ULDC UR9, c[0x0][0x154] ;  /* 0x0000550000097ab9 */ /* 0x000fe20000000800 */
[----:B------:R-:W-:Y:S01]  /*11100*/  IMAD.WIDE.U32 R4, R5, UR8, R16 ;  /* 0x0000000805047c25 */ /* 0x000fe2000f8e0010 */
[----:B------:R-:W-:-:S03]  /*11110*/  ULDC UR8, c[0x0][0x618] ;  /* 0x0001860000087ab9 */ /* 0x000fc60000000800 */
[----:B0-----:R-:W-:Y:S02]  /*11120*/  IMAD.MOV R6, RZ, RZ, -R22 ;  /* 0x000000ffff067224 */ /* 0x001fe400078e0a16 */
[----:B------:R-:W-:Y:S02]  /*11130*/  IMAD.IADD R5, R5, 0x1, R7 ;  /* 0x0000000105057824 */ /* 0x000fe400078e0207 */
[----:B-1----:R-:W-:Y:S01]  /*11140*/  IMAD R15, R20, R6, R15 ;  /* 0x00000006140f7224 */ /* 0x002fe200078e020f */
[----:B--2---:R-:W-:Y:S01]  /*11150*/  I2FP.F32.U32 R6, R13 ;  /* 0x0000000d00067245 */ /* 0x004fe20000201000 */
[----:B------:R-:W0:Y:S01]  /*11160*/  LDC R20, c[0x0][0x148] ;  /* 0x00005200ff147b82 */ /* 0x000e220000000800 */
[--C-:B------:R-:W-:Y:S02]  /*11170*/  SHF.R.U64 R21, R4, UR8, R5.reuse ;  /* 0x0000000804157c19 */ /* 0x100fe40008001205 */
[----:B------:R-:W-:Y:S01]  /*11180*/  SHF.R.U32.HI R4, RZ, UR8, R5 ;  /* 0x00000008ff047c19 */ /* 0x000fe20008011605 */
[----:B------:R-:W-:Y:S01]  /*11190*/  FMUL R6, R6, UR9 ;  /* 0x0000000906067c20 */ /* 0x000fe20008400000 */
[----:B------:R-:W-:-:S02]  /*111a0*/  ULDC UR8, c[0x0][0x608] ;  /* 0x0001820000087ab9 */ /* 0x000fc40000000800 */
[--C-:B------:R-:W-:Y:S01]  /*111b0*/  SHF.R.U64 R23, R21, UR8, R4.reuse ;  /* 0x0000000815177c19 */ /* 0x100fe20008001204 */
[----:B------:R1:W2:Y:S01]  /*111c0*/  F2I.U32.TRUNC.NTZ R24, R6 ;  /* 0x0000000600187305 */ /* 0x0002a2000020f000 */
[----:B------:R-:W-:Y:S01]  /*111d0*/  SHF.R.U32.HI R4, RZ, UR8, R4 ;  /* 0x00000008ff047c19 */ /* 0x000fe20008011604 */
[----:B------:R-:W-:-:S03]  /*111e0*/  ULDC UR8, c[0x0][0x658] ;  /* 0x0001960000087ab9 */ /* 0x000fc60000000800 */
[--C-:B------:R-:W-:Y:S02]  /*111f0*/  SHF.R.U64 R22, R23, UR8, R4.reuse ;  /* 0x0000000817167c19 */ /* 0x100fe40008001204 */
[----:B------:R-:W-:-:S03]  /*11200*/  SHF.R.U32.HI R25, RZ, UR8, R4 ;  /* 0x00000008ff197c19 */ /* 0x000fc60008011604 */
[----:B------:R-:W-:Y:S02]  /*11210*/  IMAD.MOV.U32 R4, RZ, RZ, R22 ;  /* 0x000000ffff047224 */ /* 0x000fe400078e0016 */
[----:B------:R-:W-:Y:S01]  /*11220*/  IMAD.MOV.U32 R5, RZ, RZ, R25 ;  /* 0x000000ffff057224 */ /* 0x000fe200078e0019 */
[----:B-1----:R-:W-:Y:S06]  /*11230*/  @!P0 BRA `(.L_x_288) ;  /* 0x0000000000288947 */ /* 0x002fec0003800000 */
        /* <DEDUP_REMOVED lines=10> */
.L_x_288:
[----:B------:R-:W-:Y:S01]  /*112e0*/  ISETP.NE.AND P0, PT, R2, 0x1, PT ;  /* 0x000000010200780c */ /* 0x000fe20003f05270 */
[----:B------:R-:W-:Y:S01]  /*112f0*/  ULDC UR8, c[0x0][0x648] ;  /* 0x0001920000087ab9 */ /* 0x000fe20000000800 */
[----:B------:R-:W-:Y:S01]  /*11300*/  LOP3.LUT R23, R23, UR6, RZ, 0xc0, !PT ;  /* 0x0000000617177c12 */ /* 0x000fe2000f8ec0ff */
[----:B--2---:R-:W-:Y:S01]  /*11310*/  IMAD.MOV R24, RZ, RZ, -R24 ;  /* 0x000000ffff187224 */ /* 0x004fe200078e0a18 */
[----:B------:R-:W-:Y:S01]  /*11320*/  SHF.R.U64 R4, R4, UR8, R5 ;  /* 0x0000000804047c19 */ /* 0x000fe20008001205 */
[----:B------:R-:W-:Y:S01]  /*11330*/  ULDC UR8, c[0x0][0x638] ;  /* 0x00018e0000087ab9 */ /* 0x000fe20000000800 */
[----:B------:R-:W-:Y:S01]  /*11340*/  LOP3.LUT R21, R21, UR4, RZ, 0xc0, !PT ;  /* 0x0000000415157c12 */ /* 0x000fe2000f8ec0ff */
[----:B------:R-:W-:Y:S01]  /*11350*/  ULDC UR9, c[0x0][0x610] ;  /* 0x0001840000097ab9 */ /* 0x000fe20000000800 */
[----:B------:R-:W-:Y:S02]  /*11360*/  IMAD.MOV.U32 R6, RZ, RZ, R14 ;  /* 0x000000ffff067224 */ /* 0x000fe400078e000e */
[----:B------:R-:W-:-:S02]  /*11370*/  IMAD.MOV R5, RZ, RZ, -R4 ;  /* 0x000000ffff057224 */ /* 0x000fc400078e0a04 */
[----:B------:R-:W-:Y:S02]  /*11380*/  IMAD R4, R4, UR5, R23 ;  /* 0x0000000504047c24 */ /* 0x000fe4000f8e0217 */
[----:B0-----:R-:W-:Y:S02]  /*11390*/  @P0 IMAD R15, R20, R24, R13 ;  /* 0x00000018140f0224 */ /* 0x001fe400078e020d */
[----:B------:R-:W-:Y:S01]  /*113a0*/  IMAD R22, R5, UR8, R22 ;  /* 0x0000000805167c24 */ /* 0x000fe2000f8e0216 */
[----:B------:R-:W-:Y:S01]  /*113b0*/  ULDC UR8, c[0x0][0x600] ;  /* 0x0001800000087ab9 */ /* 0x000fe20000000800 */
[----:B------:R-:W-:Y:S02]  /*113c0*/  IMAD R15, R4, UR9, R15 ;  /* 0x00000009040f7c24 */ /* 0x000fe4000f8e020f */
[----:B------:R-:W-:Y:S02]  /*113d0*/  IMAD R22, R22, UR8, R21 ;  /* 0x0000000816167c24 */ /* 0x000fe4000f8e0215 */
[----:B------:R-:W-:-:S03]  /*113e0*/  IMAD.MOV.U32 R4, RZ, RZ, 0x1 ;  /* 0x00000001ff047424 */ /* 0x000fc600078e00ff */
[----:B------:R-:W-:Y:S02]  /*113f0*/  SEL R20, R22, R15, !P0 ;  /* 0x0000000f16147207 */ /* 0x000fe40004000000 */
[----:B------:R-:W-:-:S07]  /*11400*/  SEL R13, R15, R22, !P0 ;  /* 0x000000160f0d7207 */ /* 0x000fce0004000000 */
.L_x_286:
[----:B------:R-:W-:Y:S05]  /*11410*/  BSYNC B1 ;  /* 0x0000000000017941 */ /* 0x000fea0003800000 */
.L_x_285:
[----:B------:R-:W-:-:S13]  /*11420*/  LOP3.LUT P0, RZ, R4, 0xff, RZ, 0xc0, !PT ;  /* 0x000000ff04ff7812 */ /* 0x000fda000780c0ff */
[----:B------:R-:W-:Y:S05]  /*11430*/  @P0 BRA `(.L_x_289) ;  /* 0xfffffff400080947 */ /* 0x000fea000383ffff */
[----:B------:R-:W-:Y:S05]  /*11440*/  BSYNC B0 ;  /* 0x0000000000007941 */ /* 0x000fea0003800000 */
.L_x_278:
[----:B------:R-:W-:-:S03]  /*11450*/  UMOV UR8, 0xffffffff ;  /* 0xffffffff00087882 */ /* 0x000fc60000000000 */
[----:B------:R-:W-:Y:S05]  /*11460*/  BRA.DIV UR8, `(.L_x_290) ;  /* 0x0000000208d07947 */ /* 0x000fea000b800000 */
[----:B------:R-:W-:-:S13]  /*11470*/  ELECT P6, URZ, PT ;  /* 0x00000000003f782f */ /* 0x000fda00038c0000 */
.L_x_302:
[----:B------:R-:W-:Y:S04]  /*11480*/  BSSY B0, `(.L_x_291) ;  /* 0x0000019000007945 */ /* 0x000fe80003800000 */
[----:B------:R-:W-:Y:S05]  /*11490*/  @!P6 BRA `(.L_x_292) ;  /* 0x00000000005ce947 */ /* 0x000fea0003800000 */
[----:B------:R-:W-:-:S04]  /*114a0*/  LOP3.LUT R19, R19, 0x2, RZ, 0xfc, !PT ;  /* 0x0000000213137812 */ /* 0x000fc800078efcff */
[----:B------:R-:W-:-:S13]  /*114b0*/  ISETP.NE.AND P0, PT, R19, 0x3, PT ;  /* 0x000000031300780c */ /* 0x000fda0003f05270 */
[----:B------:R-:W-:Y:S05]  /*114c0*/  @!P0 BRA `(.L_x_293) ;  /* 0x0000000000048947 */ /* 0x000fea0003800000 */
[----:B------:R-:W-:Y:S01]  /*114d0*/  BPT.TRAP 0x1 ;  /* 0x000000040000795c */ /* 0x000fe20000300000 */
.L_x_293:
[----:B------:R-:W0:Y:S01]  /*114e0*/  S2R R5, SR_CgaCtaId ;  /* 0x0000000000057919 */ /* 0x000e220000008800 */
[----:B------:R-:W-:Y:S02]  /*114f0*/  MOV R2, 0x400 ;  /* 0x0000040000027802 */ /* 0x000fe40000000f00 */
[----:B------:R-:W-:Y:S02]  /*11500*/  SHF.L.U32 R4, R0, 0x1f, RZ ;  /* 0x0000001f00047819 */ /* 0x000fe400000006ff */
[----:B0-----:R-:W-:-:S05]  /*11510*/  LEA R2, R5, R2, 0x18 ;  /* 0x0000000205027211 */ /* 0x001fca00078ec0ff */
[----:B------:R-:W-:-:S04]  /*11520*/  VIADD R2, R2, 0x10 ;  /* 0x0000001002027836 */ /* 0x000fc80000000000 */
[C---:B------:R-:W-:Y:S02]  /*11530*/  IMAD R7, R3.reuse, 0x8, R2 ;  /* 0x0000000803077824 */ /* 0x040fe400078e0202 */
[----:B------:R-:W-:Y:S02]  /*11540*/  VIADD R3, R3, 0x1 ;  /* 0x0000000103037836 */ /* 0x000fe40000000000 */
[----:B------:R-:W0:Y:S03]  /*11550*/  SYNCS.PHASECHK.TRANS64.TRYWAIT P0, [R7+URZ], R4 ;  /* 0x00000004070075a7 */ /* 0x000e26000800017f */
[----:B------:R-:W-:-:S04]  /*11560*/  ISETP.NE.AND P1, PT, R3, 0x2, PT ;  /* 0x000000020300780c */ /* 0x000fc80003f25270 */
[----:B------:R-:W-:Y:S02]  /*11570*/  SEL R5, RZ, 0x1, P1 ;  /* 0x00000001ff057807 */ /* 0x000fe40000800000 */
[----:B------:R-:W-:Y:S02]  /*11580*/  SEL R3, R3, RZ, P1 ;  /* 0x000000ff03037207 */ /* 0x000fe40000800000 */
[----:B------:R-:W-:Y:S01]  /*11590*/  LOP3.LUT R0, R0, R5, RZ, 0x3c, !PT ;  /* 0x0000000500007212 */ /* 0x000fe200078e3cff */
[----:B0-----:R-:W-:Y:S06]  /*115a0*/  @!P0 BRA `(.L_x_294) ;  /* 0x0000000000a08947 */ /* 0x001fec0003800000 */
.L_x_303:
[----:B------:R-:W-:Y:S01]  /*115b0*/  IMAD R3, R3, 0x8, R2 ;  /* 0x0000000803037824 */ /* 0x000fe200078e0202 */
[----:B------:R-:W-:-:S07]  /*115c0*/  SHF.L.U32 R0, R0, 0x1f, RZ ;  /* 0x0000001f00007819 */ /* 0x000fce00000006ff */
.L_x_295:
[----:B-1----:R1:W2:Y:S02]  /*115d0*/  SYNCS.PHASECHK.TRANS64.TRYWAIT P0, [R3+URZ], R0 ;  /* 0x00000000030075a7 */ /* 0x0022a4000800017f */
[----:B--2---:R-:W-:Y:S05]  /*115e0*/  @!P0 NANOSLEEP.SYNCS 0x989680 ;  /* 0x009896800000895d */ /* 0x004fea0003900000 */
[----:B------:R-:W2:Y:S02]  /*115f0*/  @!P0 SYNCS.PHASECHK.TRANS64 P0, [R3+URZ], R0 ;  /* 0x00000000030085a7 */ /* 0x000ea4000800007f */
[----:B--2---:R-:W-:Y:S05]  /*11600*/  @!P0 BRA `(.L_x_295) ;  /* 0xfffffffc00f08947 */ /* 0x004fea000383ffff */
.L_x_292:
[----:B------:R-:W-:Y:S05]  /*11610*/  BSYNC B0 ;  /* 0x0000000000007941 */ /* 0x000fea0003800000 */
.L_x_291:
[----:B------:R-:W-:Y:S05]  /*11620*/  EXIT ;  /* 0x000000000000794d */ /* 0x000fea0003800000 */
.L_x_21:
[----:B---3--:R3:W4:Y:S02]  /*11630*/  SYNCS.PHASECHK.TRANS64.TRYWAIT P1, [R3+URZ], R0 ;  /* 0x00000000030075a7 */ /* 0x008724000802017f */
[----:B----4-:R-:W-:Y:S05]  /*11640*/  @!P1 NANOSLEEP.SYNCS 0x989680 ;  /* 0x009896800000995d */ /* 0x010fea0003900000 */
[----:B------:R-:W4:Y:S02]  /*11650*/  @!P1 SYNCS.PHASECHK.TRANS64 P1, [R3+URZ], R0 ;  /* 0x00000000030095a7 */ /* 0x000f24000802007f */
[----:B----4-:R-:W-:Y:S05]  /*11660*/  @!P1 BRA `(.L_x_21) ;  /* 0xfffffffc00f09947 */ /* 0x010fea000383ffff */
[----:B------:R-:W-:Y:S05]  /*11670*/  BRA `(.L_x_20) ;  /* 0xfffffefc00847947 */ /* 0x000fea000383ffff */
.L_x_26:
[----:B-1----:R-:W-:-:S04]  /*11680*/  IMAD.U32 R6, RZ, RZ, UR5 ;  /* 0x00000005ff067e24 */ /* 0x002fc8000f8e00ff */
[----:B------:R1:W2:Y:S03]  /*11690*/  SYNCS.PHASECHK.TRANS64.TRYWAIT P1, [R6+URZ], R5 ;  /* 0x00000005060075a7 */ /* 0x0002a6000802017f */
[----:B--2---:R-:W-:Y:S05]  /*116a0*/  @!P1 NANOSLEEP.SYNCS 0x989680 ;  /* 0x009896800000995d */ /* 0x004fea0003900000 */
[----:B------:R-:W2:Y:S02]  /*116b0*/  @!P1 SYNCS.PHASECHK.TRANS64 P1, [R6+URZ], R5 ;  /* 0x00000005060095a7 */ /* 0x000ea4000802007f */
[----:B--2---:R-:W-:Y:S05]  /*116c0*/  @!P1 BRA `(.L_x_26) ;  /* 0xfffffffc00ec9947 */ /* 0x004fea000383ffff */
[----:B------:R-:W-:Y:S05]  /*116d0*/  BRA `(.L_x_25) ;  /* 0xffffff3000a47947 */ /* 0x000fea000383ffff */
.L_x_279:
[----:B------:R-:W-:Y:S01]  /*116e0*/  BSSY B1, `(.L_x_296) ;  /* 0x0000006000017945 */ /* 0x000fe20003800000 */
[----:B------:R-:W-:-:S07]  /*116f0*/  IMAD.MOV.U32 R15, RZ, RZ, -0x1 ;  /* 0xffffffffff0f7424 */ /* 0x000fce00078e00ff */
[----:B------:R-:W-:Y:S05]  /*11700*/  WARPSYNC.COLLECTIVE R15, `(.L_x_297) ;  /* 0x000000000f0c7348 */ /* 0x000fea0003c00000 */
[----:B------:R-:W-:Y:S02]  /*11710*/  ELECT P6, UR62, PT ;  /* 0x00000000003e782f */ /* 0x000fe400038c0000 */
[----:B------:R-:W-:Y:S01]  /*11720*/  MOV R14, UR62 ;  /* 0x0000003e000e7c02 */ /* 0x000fe20008000f00 */
[----:B------:R-:W-:Y:S10]  /*11730*/  ENDCOLLECTIVE ;  /* 0x000000000000791b */ /* 0x000ff40003800000 */
.L_x_297:
[----:B------:R-:W-:Y:S05]  /*11740*/  BSYNC B1 ;  /* 0x0000000000017941 */ /* 0x000fea0003800000 */
.L_x_296:
[----:B------:R-:W-:Y:S05]  /*11750*/  BRA `(.L_x_298) ;  /* 0xfffffff0004c7947 */ /* 0x000fea000383ffff */
.L_x_282:
[----:B0-----:R0:W1:Y:S02]  /*11760*/  SYNCS.PHASECHK.TRANS64.TRYWAIT P0, [R20+URZ+0x10], R7 ;  /* 0x00001007140075a7 */ /* 0x001064000800017f */
[----:B-1----:R-:W-:Y:S05]  /*11770*/  @!P0 NANOSLEEP.SYNCS 0x989680 ;  /* 0x009896800000895d */ /* 0x002fea0003900000 */
[----:B------:R-:W1:Y:S02]  /*11780*/  @!P0 SYNCS.PHASECHK.TRANS64 P0, [R20+URZ+0x10], R7 ;  /* 0x00001007140085a7 */ /* 0x000e64000800007f */
[----:B-1----:R-:W-:Y:S05]  /*11790*/  @!P0 BRA `(.L_x_282) ;  /* 0xfffffffc00f08947 */ /* 0x002fea000383ffff */
[----:B------:R-:W-:Y:S05]  /*117a0*/  BRA `(.L_x_299) ;  /* 0xfffffff000887947 */ /* 0x000fea000383ffff */
.L_x_290:
[----:B------:R-:W-:Y:S01]  /*117b0*/  BSSY B0, `(.L_x_300) ;  /* 0x0000006000007945 */ /* 0x000fe20003800000 */
[----:B------:R-:W-:-:S07]  /*117c0*/  IMAD.MOV.U32 R15, RZ, RZ, -0x1 ;  /* 0xffffffffff0f7424 */ /* 0x000fce00078e00ff */
[----:B------:R-:W-:Y:S05]  /*117d0*/  WARPSYNC.COLLECTIVE R15, `(.L_x_301) ;  /* 0x000000000f0c7348 */ /* 0x000fea0003c00000 */
[----:B------:R-:W-:Y:S02]  /*117e0*/  ELECT P6, UR62, PT ;  /* 0x00000000003e782f */ /* 0x000fe400038c0000 */
[----:B------:R-:W-:Y:S01]  /*117f0*/  MOV R14, UR62 ;  /* 0x0000003e000e7c02 */ /* 0x000fe20008000f00 */
[----:B------:R-:W-:Y:S10]  /*11800*/  ENDCOLLECTIVE ;  /* 0x000000000000791b */ /* 0x000ff40003800000 */
.L_x_301:
[----:B------:R-:W-:Y:S05]  /*11810*/  BSYNC B0 ;  /* 0x0000000000007941 */ /* 0x000fea0003800000 */
.L_x_300:
[----:B------:R-:W-:Y:S05]  /*11820*/  BRA `(.L_x_302) ;  /* 0xfffffffc00147947 */ /* 0x000fea000383ffff */
.L_x_294:
[----:B0-----:R0:W1:Y:S02]  /*11830*/  SYNCS.PHASECHK.TRANS64.TRYWAIT P0, [R7+URZ], R4 ;  /* 0x00000004070075a7 */ /* 0x001064000800017f */
[----:B-1----:R-:W-:Y:S05]  /*11840*/  @!P0 NANOSLEEP.SYNCS 0x989680 ;  /* 0x009896800000895d */ /* 0x002fea0003900000 */
[----:B------:R-:W1:Y:S02]  /*11850*/  @!P0 SYNCS.PHASECHK.TRANS64 P0, [R7+URZ], R4 ;  /* 0x00000004070085a7 */ /* 0x000e64000800007f */
[----:B-1----:R-:W-:Y:S05]  /*11860*/  @!P0 BRA `(.L_x_294) ;  /* 0xfffffffc00f08947 */ /* 0x002fea000383ffff */
[----:B------:R-:W-:Y:S05]  /*11870*/  BRA `(.L_x_303) ;  /* 0xfffffffc004c7947 */ /* 0x000fea000383ffff */
.L_x_304:
[----:B------:R-:W-:-:S00]  /*11880*/  BRA `(.L_x_304) ;  /* 0xfffffffc00fc7947 */ /* 0x000fc0000383ffff */
[----:B------:R-:W-:-:S00]  /*11890*/  NOP ;  /* 0x0000000000007918 */ /* 0x000fc00000000000 */
        /* <DEDUP_REMOVED lines=14> */
.L_x_305:


//--------------------- .nv.global.init           --------------------------
	.section	.nv.global.init,"aw",@progbits
.nv.global.init:
	.type		$str$22,@object
	.size		$str$22,($str$23 - $str$22)
$str$22:
        /*0000*/ 	.byte	0x6b, 0x5f, 0x74, 0x69, 0x6c, 0x65, 0x5f, 0x63, 0x6f, 0x75, 0x6e, 0x74, 0x20, 0x3e, 0x3d, 0x20
        /*0010*/ 	.byte	0x31, 0x00
	.type		$str$23,@object
	.size		$str$23,(__unnamed_1 - $str$23)
$str$23:
        /*0012*/ 	.byte	0x2f, 0x74, 0x6d, 0x70, 0x2f, 0x63, 0x75, 0x74, 0x6c, 0x61, 0x73, 0x73, 0x5f, 0x73, 0x77, 0x65
        /*0022*/ 	.byte	0x65, 0x70, 0x5f, 0x73, 0x72, 0x63, 0x2f, 0x69, 0x6e, 0x63, 0x6c, 0x75, 0x64, 0x65, 0x2f, 0x63
        /*0032*/ 	.byte	0x75, 0x74, 0x6c, 0x61, 0x73, 0x73, 0x2f, 0x67, 0x65, 0x6d, 0x6d, 0x2f, 0x63, 0x6f, 0x6c, 0x6c
        /*0042*/ 	.byte	0x65, 0x63, 0x74, 0x69, 0x76, 0x65, 0x2f, 0x73, 0x6d, 0x39, 0x30, 0x5f, 0x6d, 0x6d, 0x61, 0x5f
        /*0052*/ 	.byte	0x74, 0x6d, 0x61, 0x5f, 0x67, 0x6d, 0x6d, 0x61, 0x5f, 0x73, 0x73, 0x5f, 0x77, 0x61, 0x72, 0x70
        /*0062*/ 	.byte	0x73, 0x70, 0x65, 0x63, 0x69, 0x61, 0x6c, 0x69, 0x7a, 0x65, 0x64, 0x2e, 0x68, 0x70, 0x70, 0x00
	.type		__unnamed_1,@object
	.size		__unnamed_1,(.L_0 - __unnamed_1)
__unnamed_1:
        /*0072*/ 	.byte	0x76, 0x6f, 0x69, 0x64, 0x20, 0x63, 0x75, 0x74, 0x6c, 0x61, 0x73, 0x73, 0x3a, 0x3a, 0x67, 0x65
        /* <DEDUP_REMOVED lines=181> */
.L_0:


//--------------------- .nv.shared._ZN7cutlass13device_kernelINS_4gemm6kernel13GemmUniversalIN4cute5tupleIJiiiiEEENS1_10collective13CollectiveMmaINS1_34MainloopSm90TmaGmmaWarpSpecializedILi2ENS5_IJNS4_1CILi2EEENSA_ILi1EEESC_EEENS1_35KernelTmaWarpSpecializedCooperativeEEENS5_IJNSA_ILi128EEENSA_ILi240EEESG_EEENS_10bfloat16_tENS5_IJlSC_lEEESJ_SK_NS4_8TiledMMAINS4_8MMA_AtomIJNS4_4SM904GMMA27MMA_64x16x16_F32BF16BF16_SSILNSO_5MajorE0ELSQ_0ELNSO_7ScaleInE1ELSR_1EEEEEENS4_6LayoutISD_NS5_IJSC_NSA_ILi0EEESV_EEEEENS5_IJNS4_10UnderscoreESY_SY_EEEEENS4_13SM90_TMA_LOADENS4_14ComposedLayoutINS4_7SwizzleILi3ELi4ELi3EEENS4_18smem_ptr_flag_bitsILi16EEENSU_INS5_IJNSA_ILi8EEENSA_ILi64EEEEEENS5_IJS18_SC_EEEEEEEvNS4_8identityENS4_23SM90_TMA_LOAD_MULTICASTES1C_vS1D_EENS_8epilogue10collective6detail29Sm90TmaWarpSpecializedAdapterINS1H_15DefaultEpilogueISJ_SK_SK_NS1G_6thread17LinearCombinationISJ_Li1EffLNS1L_9ScaleType4KindE0ELNS_15FloatRoundStyleE2ESJ_EENS1_15EpilogueDefaultEEEEEvvEEEEvNT_6ParamsE --------------------------
	.section	.nv.shared._ZN7cutlass13device_kernelINS_4gemm6kernel13GemmUniversalIN4cute5tupleIJiiiiEEENS1_10collective13CollectiveMmaINS1_34MainloopSm90TmaGmmaWarpSpecializedILi2ENS5_IJNS4_1CILi2EEENSA_ILi1EEESC_EEENS1_35KernelTmaWarpSpecializedCooperativeEEENS5_IJNSA_ILi128EEENSA_ILi240EEESG_EEENS_10bfloat16_tENS5_IJlSC_lEEESJ_SK_NS4_8TiledMMAINS4_8MMA_AtomIJNS4_4SM904GMMA27MMA_64x16x16_F32BF16BF16_SSILNSO_5MajorE0ELSQ_0ELNSO_7ScaleInE1ELSR_1EEEEEENS4_6LayoutISD_NS5_IJSC_NSA_ILi0EEESV_EEEEENS5_IJNS4_10UnderscoreESY_SY_EEEEENS4_13SM90_TMA_LOADENS4_14ComposedLayoutINS4_7SwizzleILi3ELi4ELi3EEENS4_18smem_ptr_flag_bitsILi16EEENSU_INS5_IJNSA_ILi8EEENSA_ILi64EEEEEENS5_IJS18_SC_EEEEEEEvNS4_8identityENS4_23SM90_TMA_LOAD_MULTICASTES1C_vS1D_EENS_8epilogue10collective6detail29Sm90TmaWarpSpecializedAdapterINS1H_15DefaultEpilogueISJ_SK_SK_NS1G_6thread17LinearCombinationISJ_Li1EffLNS1L_9ScaleType4KindE0ELNS_15FloatRoundStyleE2ESJ_EENS1_15EpilogueDefaultEEEEEvvEEEEvNT_6ParamsE,"aw",@nobits
	.sectionflags	@""
	.align	16
	.zero		1024


//--------------------- .nv.shared.reserved.0     --------------------------
	.section	.nv.shared.reserved.0,"aw",@nobits
	.weak		__nv_reservedSMEM_offset_0_alias
	.size		__nv_reservedSMEM_offset_0_alias, 0, 0
	.other		__nv_reservedSMEM_offset_0_alias,@"STO_CUDA_RESERVED_SHARED STV_DEFAULT"
__nv_reservedSMEM_offset_0_alias:
	.zero		0


//--------------------- .nv.global                --------------------------
	.section	.nv.global,"aw",@nobits
.nv.global:
	.type		_ZN40_INTERNAL_8b977ba5_4_k_cu_80f98154_135604cute1_E,@object
	.size		_ZN40_INTERNAL_8b977ba5_4_k_cu_80f98154_135604cute1_E,(_ZN40_INTERNAL_8b977ba5_4_k_cu_80f98154_135604cuda3std3__45__cpo6cbeginE - _ZN40_INTERNAL_8b977ba5_4_k_cu_80f98154_135604cute1_E)
_ZN40_INTERNAL_8b977ba5_4_k_cu_80f98154_135604cute1_E:
	.zero		1
	.type		_ZN40_INTERNAL_8b977ba5_4_k_cu_80f98154_135604cuda3std3__45__cpo6cbeginE,@object
	.size		_ZN40_INTERNAL_8b977ba5_4_k_cu_80f98154_135604cuda3std3__45__cpo6cbeginE,(_ZN40_INTERNAL_8b977ba5_4_k_cu_80f98154_135604cuda3std3__48in_placeE - _ZN40_INTERNAL_8b977ba5_4_k_cu_80f98154_135604cuda3std3__45__cpo6cbeginE)
_ZN40_INTERNAL_8b977ba5_4_k_cu_80f98154_135604cuda3std3__45__cpo6cbeginE:
	.zero		1
	.type		_ZN40_INTERNAL_8b977ba5_4_k_cu_80f98154_135604cuda3std3__48in_placeE,@object
	.size		_ZN40_INTERNAL_8b977ba5_4_k_cu_80f98154_135604cuda3std3__48in_placeE,(_ZN40_INTERNAL_8b977ba5_4_k_cu_80f98154_135604cuda3std6ranges3__45__cpo9iter_moveE - _ZN40_INTERNAL_8b977ba5_4_k_cu_80f98154_135604cuda3std3__48in_placeE)
_ZN40_INTERNAL_8b977ba5_4_k_cu_80f98154_135604cuda3std3__48in_placeE:
	.zero		1
	.type		_ZN40_INTERNAL_8b977ba5_4_k_cu_80f98154_135604cuda3std6ranges3__45__cpo9iter_moveE,@object
	.size		_ZN40_INTERNAL_8b977ba5_4_k_cu_80f98154_135604cuda3std6ranges3__45__cpo9iter_moveE,(_ZN40_INTERNAL_8b977ba5_4_k_cu_80f98154_135604cuda3std3__45__cpo5beginE - _ZN40_INTERNAL_8b977ba5_4_k_cu_80f98154_135604cuda3std6ranges3__45__cpo9iter_moveE)
_ZN40_INTERNAL_8b977ba5_4_k_cu_80f98154_135604cuda3std6ranges3__45__cpo9iter_moveE:
	.zero		1
	.type		_ZN40_INTERNAL_8b977ba5_4_k_cu_80f98154_135604cuda3std3__45__cpo5beginE,@object
	.size		_ZN40_INTERNAL_8b977ba5_4_k_cu_80f98154_135604cuda3std3__45__cpo5beginE,(_ZN40_INTERNAL_8b977ba5_4_k_cu_80f98154_135604cuda3std3__442_GLOBAL__N__8b977ba5_4_k_cu_80f98154_135606ignoreE - _ZN40_INTERNAL_8b977ba5_4_k_cu_80f98154_135604cuda3std3__45__cpo5beginE)
_ZN40_INTERNAL_8b977ba5_4_k_cu_80f98154_135604cuda3std3__45__cpo5beginE:
	.zero		1
	.type		_ZN40_INTERNAL_8b977ba5_4_k_cu_80f98154_135604cuda3std3__442_GLOBAL__N__8b977ba5_4_k_cu_80f98154_135606ignoreE,@object
	.size		_ZN40_INTERNAL_8b977ba5_4_k_cu_80f98154_135604cuda3std3__442_GLOBAL__N__8b977ba5_4_k_cu_80f98154_135606ignoreE,(_ZN40_INTERNAL_8b977ba5_4_k_cu_80f98154_135604cute7productE - _ZN40_INTERNAL_8b977ba5_4_k_cu_80f98154_135604cuda3std3__442_GLOBAL__N__8b977ba5_4_k_cu_80f98154_135606ignoreE)
_ZN40_INTERNAL_8b977ba5_4_k_cu_80f98154_135604cuda3std3__442_GLOBAL__N__8b977ba5_4_k_cu_80f98154_135606ignoreE:
	.zero		1
	.type		_ZN40_INTERNAL_8b977ba5_4_k_cu_80f98154_135604cute7productE,@object
	.size		_ZN40_INTERNAL_8b977ba5_4_k_cu_80f98154_135604cute7productE,(_ZN40_INTERNAL_8b977ba5_4_k_cu_80f98154_135604cuda3std3__45__cpo3endE - _ZN40_INTERNAL_8b977ba5_4_k_cu_80f98154_135604cute7productE)
_ZN40_INTERNAL_8b977ba5_4_k_cu_80f98154_135604cute7productE:
	.zero		1
	.type		_ZN40_INTERNAL_8b977ba5_4_k_cu_80f98154_135604cuda3std3__45__cpo3endE,@object
	.size		_ZN40_INTERNAL_8b977ba5_4_k_cu_80f98154_135604cuda3std3__45__cpo3endE,(_ZN40_INTERNAL_8b977ba5_4_k_cu_80f98154_135604cuda3std3__419piecewise_constructE - _ZN40_INTERNAL_8b977ba5_4_k_cu_80f98154_135604cuda3std3__45__cpo3endE)
_ZN40_INTERNAL_8b977ba5_4_k_cu_80f98154_135604cuda3std3__45__cpo3endE:
	.zero		1
	.type		_ZN40_INTERNAL_8b977ba5_4_k_cu_80f98154_135604cuda3std3__419piecewise_constructE,@object
	.size		_ZN40_INTERNAL_8b977ba5_4_k_cu_80f98154_135604cuda3std3__419piecewise_constructE,(_ZN40_INTERNAL_8b977ba5_4_k_cu_80f98154_135604cuda3std3__45__cpo4cendE - _ZN40_INTERNAL_8b977ba5_4_k_cu_80f98154_135604cuda3std3__419piecewise_constructE)
_ZN40_INTERNAL_8b977ba5_4_k_cu_80f98154_135604cuda3std3__419piecewise_constructE:
	.zero		1
	.type		_ZN40_INTERNAL_8b977ba5_4_k_cu_80f98154_135604cuda3std3__45__cpo4cendE,@object
	.size		_ZN40_INTERNAL_8b977ba5_4_k_cu_80f98154_135604cuda3std3__45__cpo4cendE,(_ZN40_INTERNAL_8b977ba5_4_k_cu_80f98154_135604cuda3std6ranges3__45__cpo4swapE - _ZN40_INTERNAL_8b977ba5_4_k_cu_80f98154_135604cuda3std3__45__cpo4cendE)
_ZN40_INTERNAL_8b977ba5_4_k_cu_80f98154_135604cuda3std3__45__cpo4cendE:
	.zero		1
	.type		_ZN40_INTERNAL_8b977ba5_4_k_cu_80f98154_135604cuda3std6ranges3__45__cpo4swapE,@object
	.size		_ZN40_INTERNAL_8b977ba5_4_k_cu_80f98154_135604cuda3std6ranges3__45__cpo4swapE,(.L_8 - _ZN40_INTERNAL_8b977ba5_4_k_cu_80f98154_135604cuda3std6ranges3__45__cpo4swapE)
_ZN40_INTERNAL_8b977ba5_4_k_cu_80f98154_135604cuda3std6ranges3__45__cpo4swapE:
	.zero		1
.L_8:


//--------------------- .nv.constant0._ZN7cutlass13device_kernelINS_4gemm6kernel13GemmUniversalIN4cute5tupleIJiiiiEEENS1_10collective13CollectiveMmaINS1_34MainloopSm90TmaGmmaWarpSpecializedILi2ENS5_IJNS4_1CILi2EEENSA_ILi1EEESC_EEENS1_35KernelTmaWarpSpecializedCooperativeEEENS5_IJNSA_ILi128EEENSA_ILi240EEESG_EEENS_10bfloat16_tENS5_IJlSC_lEEESJ_SK_NS4_8TiledMMAINS4_8MMA_AtomIJNS4_4SM904GMMA27MMA_64x16x16_F32BF16BF16_SSILNSO_5MajorE0ELSQ_0ELNSO_7ScaleInE1ELSR_1EEEEEENS4_6LayoutISD_NS5_IJSC_NSA_ILi0EEESV_EEEEENS5_IJNS4_10UnderscoreESY_SY_EEEEENS4_13SM90_TMA_LOADENS4_14ComposedLayoutINS4_7SwizzleILi3ELi4ELi3EEENS4_18smem_ptr_flag_bitsILi16EEENSU_INS5_IJNSA_ILi8EEENSA_ILi64EEEEEENS5_IJS18_SC_EEEEEEEvNS4_8identityENS4_23SM90_TMA_LOAD_MULTICASTES1C_vS1D_EENS_8epilogue10collective6detail29Sm90TmaWarpSpecializedAdapterINS1H_15DefaultEpilogueISJ_SK_SK_NS1G_6thread17LinearCombinationISJ_Li1EffLNS1L_9ScaleType4KindE0ELNS_15FloatRoundStyleE2ESJ_EENS1_15EpilogueDefaultEEEEEvvEEEEvNT_6ParamsE --------------------------
	.section	.nv.constant0._ZN7cutlass13device_kernelINS_4gemm6kernel13GemmUniversalIN4cute5tupleIJiiiiEEENS1_10collective13CollectiveMmaINS1_34MainloopSm90TmaGmmaWarpSpecializedILi2ENS5_IJNS4_1CILi2EEENSA_ILi1EEESC_EEENS1_35KernelTmaWarpSpecializedCooperativeEEENS5_IJNSA_ILi128EEENSA_ILi240EEESG_EEENS_10bfloat16_tENS5_IJlSC_lEEESJ_SK_NS4_8TiledMMAINS4_8MMA_AtomIJNS4_4SM904GMMA27MMA_64x16x16_F32BF16BF16_SSILNSO_5MajorE0ELSQ_0ELNSO_7ScaleInE1ELSR_1EEEEEENS4_6LayoutISD_NS5_IJSC_NSA_ILi0EEESV_EEEEENS5_IJNS4_10UnderscoreESY_SY_EEEEENS4_13SM90_TMA_LOADENS4_14ComposedLayoutINS4_7SwizzleILi3ELi4ELi3EEENS4_18smem_ptr_flag_bitsILi16EEENSU_INS5_IJNSA_ILi8EEENSA_ILi64EEEEEENS5_IJS18_SC_EEEEEEEvNS4_8identityENS4_23SM90_TMA_LOAD_MULTICASTES1C_vS1D_EENS_8epilogue10collective6detail29Sm90TmaWarpSpecializedAdapterINS1H_15DefaultEpilogueISJ_SK_SK_NS1G_6thread17LinearCombinationISJ_Li1EffLNS1L_9ScaleType4KindE0ELNS_15FloatRoundStyleE2ESJ_EENS1_15EpilogueDefaultEEEEEvvEEEEvNT_6ParamsE,"a",@progbits
	.sectionflags	@""
	.align	4
.nv.constant0._ZN7cutlass13device_kernelINS_4gemm6kernel13GemmUniversalIN4cute5tupleIJiiiiEEENS1_10collective13CollectiveMmaINS1_34MainloopSm90TmaGmmaWarpSpecializedILi2ENS5_IJNS4_1CILi2EEENSA_ILi1EEESC_EEENS1_35KernelTmaWarpSpecializedCooperativeEEENS5_IJNSA_ILi128EEENSA_ILi240EEESG_EEENS_10bfloat16_tENS5_IJlSC_lEEESJ_SK_NS4_8TiledMMAINS4_8MMA_AtomIJNS4_4SM904GMMA27MMA_64x16x16_F32BF16BF16_SSILNSO_5MajorE0ELSQ_0ELNSO_7ScaleInE1ELSR_1EEEEEENS4_6LayoutISD_NS5_IJSC_NSA_ILi0EEESV_EEEEENS5_IJNS4_10UnderscoreESY_SY_EEEEENS4_13SM90_TMA_LOADENS4_14ComposedLayoutINS4_7SwizzleILi3ELi4ELi3EEENS4_18smem_ptr_flag_bitsILi16EEENSU_INS5_IJNSA_ILi8EEENSA_ILi64EEEEEENS5_IJS18_SC_EEEEEEEvNS4_8identityENS4_23SM90_TMA_LOAD_MULTICASTES1C_vS1D_EENS_8epilogue10collective6detail29Sm90TmaWarpSpecializedAdapterINS1H_15DefaultEpilogueISJ_SK_SK_NS1G_6thread17LinearCombinationISJ_Li1EffLNS1L_9ScaleType4KindE0ELNS_15FloatRoundStyleE2ESJ_EENS1_15EpilogueDefaultEEEEEvvEEEEvNT_6ParamsE:
	.zero		1664


//--------------------- SYMBOLS --------------------------

	.type		.nv.reservedSmem.offset0,@object
	.size		.nv.reservedSmem.offset0,0x4
	.type		__assertfail,@function
